	.headerflags	@"EF_CUDA_TEXMODE_UNIFIED EF_CUDA_64BIT_ADDRESS EF_CUDA_ACCELERATORS EF_CUDA_SM90 EF_CUDA_VIRTUAL_SM(EF_CUDA_SM90)"
	.elftype	@"ET_EXEC"


//--------------------- .nv.info                  --------------------------
	.section	.nv.info,"",@"SHT_CUDA_INFO"
	.align	4


	//----- nvinfo : EIATTR_REGCOUNT
	.align		4
        /*0000*/ 	.byte	0x04, 0x2f
        /*0002*/ 	.short	(.L_3 - .L_2)
	.align		4
.L_2:
        /*0004*/ 	.word	index@(triton_poi_fused_cat_12)
        /*0008*/ 	.word	0x00000080


	//----- nvinfo : EIATTR_MIN_STACK_SIZE
	.align		4
.L_3:
        /*000c*/ 	.byte	0x04, 0x12
        /*000e*/ 	.short	(.L_5 - .L_4)
	.align		4
.L_4:
        /*0010*/ 	.word	index@(triton_poi_fused_cat_12)
        /*0014*/ 	.word	0x00000000


	//----- nvinfo : EIATTR_FRAME_SIZE
	.align		4
.L_5:
        /*0018*/ 	.byte	0x04, 0x11
        /*001a*/ 	.short	(.L_7 - .L_6)
	.align		4
.L_6:
        /*001c*/ 	.word	index@(triton_poi_fused_cat_12)
        /*0020*/ 	.word	0x00000000


	//----- nvinfo : EIATTR_MIN_STACK_SIZE
	.align		4
.L_7:
        /*0024*/ 	.byte	0x04, 0x12
        /*0026*/ 	.short	(.L_9 - .L_8)
	.align		4
.L_8:
        /*0028*/ 	.word	index@(triton_poi_fused_cat_12)
        /*002c*/ 	.word	0x00000000
.L_9:


//--------------------- .nv.info.triton_poi_fused_cat_12 --------------------------
	.section	.nv.info.triton_poi_fused_cat_12,"",@"SHT_CUDA_INFO"
	.sectionflags	@""
	.align	4


	//----- nvinfo : EIATTR_CUDA_API_VERSION
	.align		4
        /*0000*/ 	.byte	0x04, 0x37
        /*0002*/ 	.short	(.L_11 - .L_10)
.L_10:
        /*0004*/ 	.word	0x0000007c


	//----- nvinfo : EIATTR_KPARAM_INFO
	.align		4
.L_11:
        /*0008*/ 	.byte	0x04, 0x17
        /*000a*/ 	.short	(.L_13 - .L_12)
.L_12:
        /*000c*/ 	.word	0x00000000
        /*0010*/ 	.short	0x0015
        /*0012*/ 	.short	0x00a8
        /*0014*/ 	.byte	0x00, 0xf0, 0x11, 0x00


	//----- nvinfo : EIATTR_KPARAM_INFO
	.align		4
.L_13:
        /*0018*/ 	.byte	0x04, 0x17
        /*001a*/ 	.short	(.L_15 - .L_14)
.L_14:
        /*001c*/ 	.word	0x00000000
        /*0020*/ 	.short	0x0014
        /*0022*/ 	.short	0x00a0
        /*0024*/ 	.byte	0x00, 0xf4, 0x21, 0x00


	//----- nvinfo : EIATTR_KPARAM_INFO
	.align		4
.L_15:
        /*0028*/ 	.byte	0x04, 0x17
        /*002a*/ 	.short	(.L_17 - .L_16)
.L_16:
        /*002c*/ 	.word	0x00000000
        /*0030*/ 	.short	0x0013
        /*0032*/ 	.short	0x0098
        /*0034*/ 	.byte	0x00, 0xf4, 0x21, 0x00


	//----- nvinfo : EIATTR_KPARAM_INFO
	.align		4
.L_17:
        /*0038*/ 	.byte	0x04, 0x17
        /*003a*/ 	.short	(.L_19 - .L_18)
.L_18:
        /*003c*/ 	.word	0x00000000
        /*0040*/ 	.short	0x0012
        /*0042*/ 	.short	0x0090
        /*0044*/ 	.byte	0x00, 0xf4, 0x21, 0x00


	//----- nvinfo : EIATTR_KPARAM_INFO
	.align		4
.L_19:
        /*0048*/ 	.byte	0x04, 0x17
        /*004a*/ 	.short	(.L_21 - .L_20)
.L_20:
        /*004c*/ 	.word	0x00000000
        /*0050*/ 	.short	0x0011
        /*0052*/ 	.short	0x0088
        /*0054*/ 	.byte	0x00, 0xf4, 0x21, 0x00


	//----- nvinfo : EIATTR_KPARAM_INFO
	.align		4
.L_21:
        /*0058*/ 	.byte	0x04, 0x17
        /*005a*/ 	.short	(.L_23 - .L_22)
.L_22:
        /*005c*/ 	.word	0x00000000
        /*0060*/ 	.short	0x0010
        /*0062*/ 	.short	0x0080
        /*0064*/ 	.byte	0x00, 0xf4, 0x21, 0x00


	//----- nvinfo : EIATTR_KPARAM_INFO
	.align		4
.L_23:
        /*0068*/ 	.byte	0x04, 0x17
        /*006a*/ 	.short	(.L_25 - .L_24)
.L_24:
        /*006c*/ 	.word	0x00000000
        /*0070*/ 	.short	0x000f
        /*0072*/ 	.short	0x0078
        /*0074*/ 	.byte	0x00, 0xf4, 0x21, 0x00


	//----- nvinfo : EIATTR_KPARAM_INFO
	.align		4
.L_25:
        /*0078*/ 	.byte	0x04, 0x17
        /*007a*/ 	.short	(.L_27 - .L_26)
.L_26:
        /*007c*/ 	.word	0x00000000
        /*0080*/ 	.short	0x000e
        /*0082*/ 	.short	0x0070
        /*0084*/ 	.byte	0x00, 0xf4, 0x21, 0x00


	//----- nvinfo : EIATTR_KPARAM_INFO
	.align		4
.L_27:
        /*0088*/ 	.byte	0x04, 0x17
        /*008a*/ 	.short	(.L_29 - .L_28)
.L_28:
        /*008c*/ 	.word	0x00000000
        /*0090*/ 	.short	0x000d
        /*0092*/ 	.short	0x0068
        /*0094*/ 	.byte	0x00, 0xf4, 0x21, 0x00


	//----- nvinfo : EIATTR_KPARAM_INFO
	.align		4
.L_29:
        /*0098*/ 	.byte	0x04, 0x17
        /*009a*/ 	.short	(.L_31 - .L_30)
.L_30:
        /*009c*/ 	.word	0x00000000
        /*00a0*/ 	.short	0x000c
        /*00a2*/ 	.short	0x0060
        /*00a4*/ 	.byte	0x00, 0xf4, 0x21, 0x00


	//----- nvinfo : EIATTR_KPARAM_INFO
	.align		4
.L_31:
        /*00a8*/ 	.byte	0x04, 0x17
        /*00aa*/ 	.short	(.L_33 - .L_32)
.L_32:
        /*00ac*/ 	.word	0x00000000
        /*00b0*/ 	.short	0x000b
        /*00b2*/ 	.short	0x0058
        /*00b4*/ 	.byte	0x00, 0xf4, 0x21, 0x00


	//----- nvinfo : EIATTR_KPARAM_INFO
	.align		4
.L_33:
        /*00b8*/ 	.byte	0x04, 0x17
        /*00ba*/ 	.short	(.L_35 - .L_34)
.L_34:
        /*00bc*/ 	.word	0x00000000
        /*00c0*/ 	.short	0x000a
        /*00c2*/ 	.short	0x0050
        /*00c4*/ 	.byte	0x00, 0xf4, 0x21, 0x00


	//----- nvinfo : EIATTR_KPARAM_INFO
	.align		4
.L_35:
        /*00c8*/ 	.byte	0x04, 0x17
        /*00ca*/ 	.short	(.L_37 - .L_36)
.L_36:
        /*00cc*/ 	.word	0x00000000
        /*00d0*/ 	.short	0x0009
        /*00d2*/ 	.short	0x0048
        /*00d4*/ 	.byte	0x00, 0xf4, 0x21, 0x00


	//----- nvinfo : EIATTR_KPARAM_INFO
	.align		4
.L_37:
        /*00d8*/ 	.byte	0x04, 0x17
        /*00da*/ 	.short	(.L_39 - .L_38)
.L_38:
        /*00dc*/ 	.word	0x00000000
        /*00e0*/ 	.short	0x0008
        /*00e2*/ 	.short	0x0040
        /*00e4*/ 	.byte	0x00, 0xf4, 0x21, 0x00


	//----- nvinfo : EIATTR_KPARAM_INFO
	.align		4
.L_39:
        /*00e8*/ 	.byte	0x04, 0x17
        /*00ea*/ 	.short	(.L_41 - .L_40)
.L_40:
        /*00ec*/ 	.word	0x00000000
        /*00f0*/ 	.short	0x0007
        /*00f2*/ 	.short	0x0038
        /*00f4*/ 	.byte	0x00, 0xf4, 0x21, 0x00


	//----- nvinfo : EIATTR_KPARAM_INFO
	.align		4
.L_41:
        /*00f8*/ 	.byte	0x04, 0x17
        /*00fa*/ 	.short	(.L_43 - .L_42)
.L_42:
        /*00fc*/ 	.word	0x00000000
        /*0100*/ 	.short	0x0006
        /*0102*/ 	.short	0x0030
        /*0104*/ 	.byte	0x00, 0xf4, 0x21, 0x00


	//----- nvinfo : EIATTR_KPARAM_INFO
	.align		4
.L_43:
        /*0108*/ 	.byte	0x04, 0x17
        /*010a*/ 	.short	(.L_45 - .L_44)
.L_44:
        /*010c*/ 	.word	0x00000000
        /*0110*/ 	.short	0x0005
        /*0112*/ 	.short	0x0028
        /*0114*/ 	.byte	0x00, 0xf4, 0x21, 0x00


	//----- nvinfo : EIATTR_KPARAM_INFO
	.align		4
.L_45:
        /*0118*/ 	.byte	0x04, 0x17
        /*011a*/ 	.short	(.L_47 - .L_46)
.L_46:
        /*011c*/ 	.word	0x00000000
        /*0120*/ 	.short	0x0004
        /*0122*/ 	.short	0x0020
        /*0124*/ 	.byte	0x00, 0xf4, 0x21, 0x00


	//----- nvinfo : EIATTR_KPARAM_INFO
	.align		4
.L_47:
        /*0128*/ 	.byte	0x04, 0x17
        /*012a*/ 	.short	(.L_49 - .L_48)
.L_48:
        /*012c*/ 	.word	0x00000000
        /*0130*/ 	.short	0x0003
        /*0132*/ 	.short	0x0018
        /*0134*/ 	.byte	0x00, 0xf4, 0x21, 0x00


	//----- nvinfo : EIATTR_KPARAM_INFO
	.align		4
.L_49:
        /*0138*/ 	.byte	0x04, 0x17
        /*013a*/ 	.short	(.L_51 - .L_50)
.L_50:
        /*013c*/ 	.word	0x00000000
        /*0140*/ 	.short	0x0002
        /*0142*/ 	.short	0x0010
        /*0144*/ 	.byte	0x00, 0xf4, 0x21, 0x00


	//----- nvinfo : EIATTR_KPARAM_INFO
	.align		4
.L_51:
        /*0148*/ 	.byte	0x04, 0x17
        /*014a*/ 	.short	(.L_53 - .L_52)
.L_52:
        /*014c*/ 	.word	0x00000000
        /*0150*/ 	.short	0x0001
        /*0152*/ 	.short	0x0008
        /*0154*/ 	.byte	0x00, 0xf4, 0x21, 0x00


	//----- nvinfo : EIATTR_KPARAM_INFO
	.align		4
.L_53:
        /*0158*/ 	.byte	0x04, 0x17
        /*015a*/ 	.short	(.L_55 - .L_54)
.L_54:
        /*015c*/ 	.word	0x00000000
        /*0160*/ 	.short	0x0000
        /*0162*/ 	.short	0x0000
        /*0164*/ 	.byte	0x00, 0xf4, 0x21, 0x00


	//----- nvinfo : EIATTR_SPARSE_MMA_MASK
	.align		4
.L_55:
        /*0168*/ 	.byte	0x03, 0x50
        /*016a*/ 	.short	0x0000


	//----- nvinfo : EIATTR_MAXREG_COUNT
	.align		4
        /*016c*/ 	.byte	0x03, 0x1b
        /*016e*/ 	.short	0x00ff


	//----- nvinfo : EIATTR_EXIT_INSTR_OFFSETS
	.align		4
        /*0170*/ 	.byte	0x04, 0x1c
        /*0172*/ 	.short	(.L_57 - .L_56)


	//   ....[0]....
.L_56:
        /*0174*/ 	.word	0x00005c80


	//   ....[1]....
        /*0178*/ 	.word	0x00005ca0


	//----- nvinfo : EIATTR_REQNTID
	.align		4
.L_57:
        /*017c*/ 	.byte	0x04, 0x10
        /*017e*/ 	.short	(.L_59 - .L_58)
.L_58:
        /*0180*/ 	.word	0x00000080
        /*0184*/ 	.word	0x00000001
        /*0188*/ 	.word	0x00000001


	//----- nvinfo : EIATTR_CBANK_PARAM_SIZE
	.align		4
.L_59:
        /*018c*/ 	.byte	0x03, 0x19
        /*018e*/ 	.short	0x00ac


	//----- nvinfo : EIATTR_PARAM_CBANK
	.align		4
        /*0190*/ 	.byte	0x04, 0x0a
        /*0192*/ 	.short	(.L_61 - .L_60)
	.align		4
.L_60:
        /*0194*/ 	.word	index@(.nv.constant0.triton_poi_fused_cat_12)
        /*0198*/ 	.short	0x0210
        /*019a*/ 	.short	0x00ac


	//----- nvinfo : EIATTR_SW_WAR
	.align		4
.L_61:
        /*019c*/ 	.byte	0x04, 0x36
        /*019e*/ 	.short	(.L_63 - .L_62)
.L_62:
        /*01a0*/ 	.word	0x00000008
.L_63:


//--------------------- .nv.callgraph             --------------------------
	.section	.nv.callgraph,"",@"SHT_CUDA_CALLGRAPH"
	.align	4
	.sectionentsize	8
	.align		4
        /*0000*/ 	.word	0x00000000
	.align		4
        /*0004*/ 	.word	0xffffffff
	.align		4
        /*0008*/ 	.word	0x00000000
	.align		4
        /*000c*/ 	.word	0xfffffffe
	.align		4
        /*0010*/ 	.word	0x00000000
	.align		4
        /*0014*/ 	.word	0xfffffffd
	.align		4
        /*0018*/ 	.word	0x00000000
	.align		4
        /*001c*/ 	.word	0xfffffffc


//--------------------- .nv.constant4             --------------------------
	.section	.nv.constant4,"a",@progbits
	.align	8
	.align		8
.nv.constant4:
        /*0000*/ 	.dword	_$_str
	.align		8
        /*0008*/ 	.dword	_$_str_$_2


//--------------------- .text.triton_poi_fused_cat_12 --------------------------
	.section	.text.triton_poi_fused_cat_12,"ax",@progbits
	.align	128
        .global         triton_poi_fused_cat_12
        .type           triton_poi_fused_cat_12,@function
        .size           triton_poi_fused_cat_12,(.L_x_1 - triton_poi_fused_cat_12)
        .other          triton_poi_fused_cat_12,@"STO_CUDA_ENTRY STV_DEFAULT"
triton_poi_fused_cat_12:
.text.triton_poi_fused_cat_12:
[----:B------:R-:W0:Y:S01]  /*0000*/  LDC R1, c[0x0][0x28] ;  /* 0x00000a00ff017b82 */ /* 0x000e220000000800 */
[----:B------:R-:W1:Y:S07]  /*0010*/  S2R R0, SR_TID.X ;  /* 0x0000000000007919 */ /* 0x000e6e0000002100 */
[----:B------:R-:W2:Y:S01]  /*0020*/  LDC.64 R84, c[0x0][0x270] ;  /* 0x00009c00ff547b82 */ /* 0x000ea20000000a00 */
[----:B------:R-:W-:Y:S01]  /*0030*/  ULDC.64 UR4, c[0x0][0x208] ;  /* 0x0000820000047ab9 */ /* 0x000fe20000000a00 */
[----:B------:R-:W3:Y:S06]  /*0040*/  S2R R5, SR_CTAID.X ;  /* 0x0000000000057919 */ /* 0x000eec0000002500 */
[----:B------:R-:W4:Y:S01]  /*0050*/  LDC.64 R100, c[0x0][0x298] ;  /* 0x0000a600ff647b82 */ /* 0x000f220000000a00 */
[----:B------:R-:W-:Y:S01]  /*0060*/  IMAD.MOV.U32 R11, RZ, RZ, RZ ;  /* 0x000000ffff0b7224 */ /* 0x000fe200078e00ff */
[----:B------:R-:W-:-:S06]  /*0070*/  HFMA2.MMA R97, -RZ, RZ, 1.625, 0 ;  /* 0x3e800000ff617435 */ /* 0x000fcc00000001ff */
[----:B------:R-:W5:Y:S08]  /*0080*/  LDC.64 R16, c[0x0][0x248] ;  /* 0x00009200ff107b82 */ /* 0x000f700000000a00 */
[----:B------:R-:W2:Y:S01]  /*0090*/  LDC.64 R72, c[0x0][0x260] ;  /* 0x00009800ff487b82 */ /* 0x000ea20000000a00 */
[----:B-1----:R-:W-:-:S07]  /*00a0*/  IMAD.SHL.U32 R0, R0, 0x4, RZ ;  /* 0x0000000400007824 */ /* 0x002fce00078e00ff */
[----:B------:R-:W1:Y:S01]  /*00b0*/  LDC.64 R82, c[0x0][0x268] ;  /* 0x00009a00ff527b82 */ /* 0x000e620000000a00 */
[----:B------:R-:W-:-:S07]  /*00c0*/  LOP3.LUT R0, R0, 0x1fc, RZ, 0xc0, !PT ;  /* 0x000001fc00007812 */ /* 0x000fce00078ec0ff */
[----:B------:R-:W1:Y:S01]  /*00d0*/  LDC.64 R106, c[0x0][0x290] ;  /* 0x0000a400ff6a7b82 */ /* 0x000e620000000a00 */
[----:B---3--:R-:W-:-:S04]  /*00e0*/  IMAD R5, R5, 0x400, R0 ;  /* 0x0000040005057824 */ /* 0x008fc800078e0200 */
[C---:B------:R-:W-:Y:S02]  /*00f0*/  VIADD R52, R5.reuse, 0x203 ;  /* 0x0000020305347836 */ /* 0x040fe40000000000 */
[----:B------:R-:W-:Y:S01]  /*0100*/  VIADD R6, R5, 0x200 ;  /* 0x0000020005067836 */ /* 0x000fe20000000000 */
[----:B------:R-:W3:Y:S01]  /*0110*/  LDC.64 R118, c[0x0][0x278] ;  /* 0x00009e00ff767b82 */ /* 0x000ee20000000a00 */
[----:B------:R-:W-:-:S05]  /*0120*/  IMAD.HI R0, R52, 0x60f25deb, RZ ;  /* 0x60f25deb34007827 */ /* 0x000fca00078e02ff */
[----:B------:R-:W-:Y:S02]  /*0130*/  SHF.R.U32.HI R3, RZ, 0x1f, R0 ;  /* 0x0000001fff037819 */ /* 0x000fe40000011600 */
[----:B------:R-:W1:Y:S02]  /*0140*/  LDC.64 R116, c[0x0][0x280] ;  /* 0x0000a000ff747b82 */ /* 0x000e640000000a00 */
[----:B------:R-:W-:-:S05]  /*0150*/  LEA.HI.SX32 R7, R0, R3, 0x1a ;  /* 0x0000000300077211 */ /* 0x000fca00078fd2ff */
[----:B------:R-:W-:Y:S01]  /*0160*/  IMAD.HI R0, R7, 0x2aaaaaab, RZ ;  /* 0x2aaaaaab07007827 */ /* 0x000fe200078e02ff */
[----:B------:R-:W1:Y:S04]  /*0170*/  LDC.64 R98, c[0x0][0x288] ;  /* 0x0000a200ff627b82 */ /* 0x000e680000000a00 */
[----:B------:R-:W-:-:S04]  /*0180*/  SHF.R.U32.HI R3, RZ, 0x1f, R0 ;  /* 0x0000001fff037819 */ /* 0x000fc80000011600 */
[----:B------:R-:W-:Y:S01]  /*0190*/  LEA.HI R4, R0, R3, RZ, 0x1a ;  /* 0x0000000300047211 */ /* 0x000fe200078fd0ff */
[----:B------:R-:W-:Y:S01]  /*01a0*/  IMAD.MOV.U32 R0, RZ, RZ, RZ ;  /* 0x000000ffff007224 */ /* 0x000fe200078e00ff */
[----:B------:R-:W-:Y:S01]  /*01b0*/  CS2R R20, SRZ ;  /* 0x0000000000147805 */ /* 0x000fe2000001ff00 */
[----:B------:R-:W3:Y:S02]  /*01c0*/  LDC.64 R108, c[0x0][0x2a0] ;  /* 0x0000a800ff6c7b82 */ /* 0x000ee40000000a00 */
[----:B------:R-:W-:-:S04]  /*01d0*/  IMAD R4, R4, -0x180, R7 ;  /* 0xfffffe8004047824 */ /* 0x000fc800078e0207 */
[C---:B--2---:R-:W-:Y:S01]  /*01e0*/  IMAD.WIDE R2, R4.reuse, 0x4, R84 ;  /* 0x0000000404027825 */ /* 0x044fe200078e0254 */
[----:B------:R-:W-:Y:S01]  /*01f0*/  IADD3 R10, R4, -0xc0, RZ ;  /* 0xffffff40040a7810 */ /* 0x000fe20007ffe0ff */
[----:B------:R-:W2:Y:S01]  /*0200*/  LDC.64 R110, c[0x0][0x2a8] ;  /* 0x0000aa00ff6e7b82 */ /* 0x000ea20000000a00 */
[----:B------:R-:W-:Y:S02]  /*0210*/  ISETP.GT.AND P5, PT, R4, 0x11f, PT ;  /* 0x0000011f0400780c */ /* 0x000fe40003fa4270 */
[----:B------:R-:W-:Y:S02]  /*0220*/  ISETP.GE.U32.AND P0, PT, R10, 0x60, PT ;  /* 0x000000600a00780c */ /* 0x000fe40003f06070 */
[C---:B------:R-:W-:Y:S02]  /*0230*/  ISETP.LT.AND P6, PT, R6.reuse, 0x3f600, P5 ;  /* 0x0003f6000600780c */ /* 0x040fe40002fc1270 */
[----:B------:R-:W-:Y:S01]  /*0240*/  ISETP.LT.AND P4, PT, R6, 0x3f600, !P0 ;  /* 0x0003f6000600780c */ /* 0x000fe20004781270 */
[----:B----4-:R-:W-:Y:S01]  /*0250*/  IMAD.WIDE R8, R4, 0x4, R100 ;  /* 0x0000000404087825 */ /* 0x010fe200078e0264 */
[----:B------:R-:W-:-:S03]  /*0260*/  MOV R22, RZ ;  /* 0x000000ff00167202 */ /* 0x000fc60000000f00 */
[----:B------:R-:W-:Y:S01]  /*0270*/  IMAD.MOV.U32 R28, RZ, RZ, RZ ;  /* 0x000000ffff1c7224 */ /* 0x000fe200078e00ff */
[----:B------:R-:W-:Y:S01]  /*0280*/  CS2R R26, SRZ ;  /* 0x00000000001a7805 */ /* 0x000fe2000001ff00 */
[----:B------:R-:W-:Y:S01]  /*0290*/  IMAD.MOV.U32 R25, RZ, RZ, RZ ;  /* 0x000000ffff197224 */ /* 0x000fe200078e00ff */
[----:B------:R-:W-:Y:S01]  /*02a0*/  CS2R R32, SRZ ;  /* 0x0000000000207805 */ /* 0x000fe2000001ff00 */
[----:B------:R-:W-:Y:S01]  /*02b0*/  IMAD.MOV.U32 R31, RZ, RZ, RZ ;  /* 0x000000ffff1f7224 */ /* 0x000fe200078e00ff */
[----:B------:R-:W4:Y:S01]  /*02c0*/  LDC.64 R40, c[0x0][0x238] ;  /* 0x00008e00ff287b82 */ /* 0x000f220000000a00 */
[----:B------:R-:W2:Y:S04]  /*02d0*/  @P6 LDG.E.EL R11, desc[UR4][R8.64+-0x480] ;  /* 0xfffb8004080b6981 */ /* 0x000ea8000c2e1900 */
[----:B------:R1:W2:Y:S01]  /*02e0*/  @P4 LDG.E.EL R0, desc[UR4][R2.64+-0x300] ;  /* 0xfffd000402004981 */ /* 0x0002a2000c2e1900 */
[----:B------:R-:W-:-:S02]  /*02f0*/  IMAD.HI R88, R6, 0x2050c9f9, RZ ;  /* 0x2050c9f906587827 */ /* 0x000fc400078e02ff */
[----:B------:R-:W2:Y:S02]  /*0300*/  LDC.64 R38, c[0x0][0x240] ;  /* 0x00009000ff267b82 */ /* 0x000ea40000000a00 */
[----:B------:R-:W-:Y:S02]  /*0310*/  IMAD R7, R7, -0xa9, R52 ;  /* 0xffffff5707077824 */ /* 0x000fe400078e0234 */
[----:B01----:R-:W-:-:S04]  /*0320*/  VIADD R2, R4, 0xfffffee0 ;  /* 0xfffffee004027836 */ /* 0x003fc80000000000 */
[----:B------:R-:W0:Y:S01]  /*0330*/  LDC.64 R36, c[0x0][0x250] ;  /* 0x00009400ff247b82 */ /* 0x000e220000000a00 */
[----:B------:R-:W-:-:S05]  /*0340*/  IMAD.WIDE R14, R4, 0x4, R106 ;  /* 0x00000004040e7825 */ /* 0x000fca00078e026a */
[----:B------:R3:W4:Y:S02]  /*0350*/  @P6 LDG.E.EL R28, desc[UR4][R14.64+-0x480] ;  /* 0xfffb80040e1c6981 */ /* 0x000724000c2e1900 */
[----:B------:R-:W1:Y:S01]  /*0360*/  LDC.64 R34, c[0x0][0x258] ;  /* 0x00009600ff227b82 */ /* 0x000e620000000a00 */
[----:B---3--:R-:W-:-:S07]  /*0370*/  IMAD.WIDE R14, R4, 0x4, R118 ;  /* 0x00000004040e7825 */ /* 0x008fce00078e0276 */
[----:B------:R-:W3:Y:S01]  /*0380*/  LDC.64 R58, c[0x0][0x218] ;  /* 0x00008600ff3a7b82 */ /* 0x000ee20000000a00 */
[----:B------:R0:W3:Y:S01]  /*0390*/  @P4 LDG.E.EL R25, desc[UR4][R14.64+-0x300] ;  /* 0xfffd00040e194981 */ /* 0x0000e2000c2e1900 */
[----:B------:R-:W-:Y:S01]  /*03a0*/  IMAD.WIDE R18, R4, 0x4, R108 ;  /* 0x0000000404127825 */ /* 0x000fe200078e026c */
[----:B------:R-:W-:-:S05]  /*03b0*/  CS2R R86, SRZ ;  /* 0x0000000000567805 */ /* 0x000fca000001ff00 */
[----:B------:R-:W1:Y:S01]  /*03c0*/  LDC.64 R60, c[0x0][0x228] ;  /* 0x00008a00ff3c7b82 */ /* 0x000e620000000a00 */
[----:B------:R-:W3:Y:S01]  /*03d0*/  @P6 LDG.E.EL R31, desc[UR4][R18.64+-0x480] ;  /* 0xfffb8004121f6981 */ /* 0x000ee2000c2e1900 */
[----:B0-----:R-:W-:-:S06]  /*03e0*/  IMAD.WIDE R14, R4, 0x4, R36 ;  /* 0x00000004040e7825 */ /* 0x001fcc00078e0224 */
[----:B------:R-:W0:Y:S01]  /*03f0*/  LDC.64 R62, c[0x0][0x230] ;  /* 0x00008c00ff3e7b82 */ /* 0x000e220000000a00 */
[----:B--2---:R-:W-:-:S05]  /*0400*/  SEL R0, R0, RZ, P4 ;  /* 0x000000ff00007207 */ /* 0x004fca0002000000 */
[----:B------:R-:W-:Y:S01]  /*0410*/  FADD R0, R0, 9.9999997473787516356e-06 ;  /* 0x3727c5ac00007421 */ /* 0x000fe20000000000 */
[----:B------:R-:W-:-:S03]  /*0420*/  SEL R11, R11, RZ, P6 ;  /* 0x000000ff0b0b7207 */ /* 0x000fc60003000000 */
[----:B------:R-:W2:Y:S02]  /*0430*/  MUFU.SQRT R23, R0 ;  /* 0x0000000000177308 */ /* 0x000ea40000002000 */
[----:B------:R-:W-:-:S06]  /*0440*/  FADD R12, R11, 9.9999997473787516356e-06 ;  /* 0x3727c5ac0b0c7421 */ /* 0x000fcc0000000000 */
[----:B------:R-:W0:Y:S01]  /*0450*/  MUFU.SQRT R29, R12 ;  /* 0x0000000c001d7308 */ /* 0x000e220000002000 */
[C---:B--2---:R-:W-:Y:S02]  /*0460*/  FSETP.GT.AND P3, PT, R23.reuse, 8.50705917302346158658e+37, PT ;  /* 0x7e8000001700780b */ /* 0x044fe40003f64000 */
[----:B------:R-:W-:Y:S02]  /*0470*/  FSETP.GEU.AND P2, PT, R23, 1.175494350822287508e-38, PT ;  /* 0x008000001700780b */ /* 0x000fe40003f4e000 */
[----:B------:R-:W-:Y:S02]  /*0480*/  FSEL R24, R97, 1, P3 ;  /* 0x3f80000061187808 */ /* 0x000fe40001800000 */
[----:B0-----:R-:W-:-:S07]  /*0490*/  FSETP.GT.AND P1, PT, R29, 8.50705917302346158658e+37, PT ;  /* 0x7e8000001d00780b */ /* 0x001fce0003f24000 */
[----:B------:R-:W-:Y:S01]  /*04a0*/  @P3 FMUL R23, R23, 0.25 ;  /* 0x3e80000017173820 */ /* 0x000fe20000400000 */
[----:B------:R-:W-:Y:S01]  /*04b0*/  FSETP.GEU.AND P3, PT, R29, 1.175494350822287508e-38, PT ;  /* 0x008000001d00780b */ /* 0x000fe20003f6e000 */
[----:B------:R-:W-:Y:S01]  /*04c0*/  VIADD R0, R4, 0xffffffa0 ;  /* 0xffffffa004007836 */ /* 0x000fe20000000000 */
[----:B------:R-:W-:Y:S02]  /*04d0*/  SHF.R.U32.HI R11, RZ, 0x1f, R88 ;  /* 0x0000001fff0b7819 */ /* 0x000fe40000011658 */
[----:B------:R-:W-:Y:S01]  /*04e0*/  FSEL R30, R97, 1, P1 ;  /* 0x3f800000611e7808 */ /* 0x000fe20000800000 */
[----:B------:R-:W-:Y:S01]  /*04f0*/  @P1 FMUL R29, R29, 0.25 ;  /* 0x3e8000001d1d1820 */ /* 0x000fe20000400000 */
[----:B------:R-:W-:Y:S02]  /*0500*/  ISETP.GE.U32.AND P1, PT, R0, 0x60, PT ;  /* 0x000000600000780c */ /* 0x000fe40003f26070 */
[----:B------:R-:W-:-:S05]  /*0510*/  LEA.HI.SX32 R88, R88, R11, 0x13 ;  /* 0x0000000b58587211 */ /* 0x000fca00078f9aff */
[----:B------:R-:W-:Y:S01]  /*0520*/  @!P3 FMUL R29, R29, 16777216 ;  /* 0x4b8000001d1db820 */ /* 0x000fe20000400000 */
[----:B------:R-:W-:Y:S01]  /*0530*/  @!P3 FMUL R30, R30, 16777216 ;  /* 0x4b8000001e1eb820 */ /* 0x000fe20000400000 */
[----:B------:R-:W-:Y:S01]  /*0540*/  ISETP.LT.AND P3, PT, R6, 0x3f600, !P1 ;  /* 0x0003f6000600780c */ /* 0x000fe20004f61270 */
[----:B------:R-:W-:-:S04]  /*0550*/  IMAD R7, R88, 0x3f60, R7 ;  /* 0x00003f6058077824 */ /* 0x000fc800078e0207 */
[----:B------:R-:W-:Y:S02]  /*0560*/  IMAD R13, R2, 0xa9, R7 ;  /* 0x000000a9020d7824 */ /* 0x000fe400078e0207 */
[----:B-----5:R-:W-:-:S04]  /*0570*/  IMAD.WIDE R2, R4, 0x4, R16 ;  /* 0x0000000404027825 */ /* 0x020fc800078e0210 */
[----:B------:R-:W-:Y:S02]  /*0580*/  IMAD R8, R10, 0xa9, R7 ;  /* 0x000000a90a087824 */ /* 0x000fe400078e0207 */
[----:B------:R-:W-:Y:S01]  /*0590*/  IMAD.WIDE R10, R4, 0x4, R82 ;  /* 0x00000004040a7825 */ /* 0x000fe200078e0252 */
[----:B------:R-:W2:Y:S03]  /*05a0*/  @P3 LDG.E.EL R20, desc[UR4][R2.64+-0x180] ;  /* 0xfffe800402143981 */ /* 0x000ea6000c2e1900 */
[----:B------:R-:W-:Y:S01]  /*05b0*/  IMAD.WIDE R8, R8, 0x4, R72 ;  /* 0x0000000408087825 */ /* 0x000fe200078e0248 */
[----:B------:R-:W5:Y:S04]  /*05c0*/  @P4 LDG.E.EL R22, desc[UR4][R10.64+-0x300] ;  /* 0xfffd00040a164981 */ /* 0x000f68000c2e1900 */
[----:B------:R-:W5:Y:S01]  /*05d0*/  @P4 LDG.E R21, desc[UR4][R8.64] ;  /* 0x0000000408154981 */ /* 0x000f62000c1e1900 */
[----:B------:R-:W-:-:S04]  /*05e0*/  IMAD.WIDE R16, R4, 0x4, R116 ;  /* 0x0000000404107825 */ /* 0x000fc800078e0274 */
[----:B------:R-:W-:Y:S01]  /*05f0*/  IMAD.WIDE R12, R13, 0x4, R98 ;  /* 0x000000040d0c7825 */ /* 0x000fe200078e0262 */
[----:B------:R-:W5:Y:S04]  /*0600*/  @P4 LDG.E.EL R26, desc[UR4][R16.64+-0x300] ;  /* 0xfffd0004101a4981 */ /* 0x000f68000c2e1900 */
[----:B------:R0:W5:Y:S02]  /*0610*/  @P6 LDG.E R27, desc[UR4][R12.64] ;  /* 0x000000040c1b6981 */ /* 0x000164000c1e1900 */
[----:B0-----:R-:W-:-:S05]  /*0620*/  IMAD.WIDE R12, R4, 0x4, R110 ;  /* 0x00000004040c7825 */ /* 0x001fca00078e026e */
[----:B------:R0:W5:Y:S01]  /*0630*/  @P6 LDG.E.EL R32, desc[UR4][R12.64+-0x480] ;  /* 0xfffb80040c206981 */ /* 0x000162000c2e1900 */
[----:B------:R-:W-:Y:S01]  /*0640*/  IMAD R10, R0, 0xa9, R7 ;  /* 0x000000a9000a7824 */ /* 0x000fe200078e0207 */
[----:B------:R-:W-:Y:S01]  /*0650*/  HFMA2.MMA R7, -RZ, RZ, 0, 0 ;  /* 0x00000000ff077435 */ /* 0x000fe200000001ff */
[----:B------:R-:W-:Y:S02]  /*0660*/  IMAD.MOV.U32 R8, RZ, RZ, RZ ;  /* 0x000000ffff087224 */ /* 0x000fe400078e00ff */
[----:B----4-:R-:W-:-:S04]  /*0670*/  IMAD.WIDE R10, R10, 0x4, R40 ;  /* 0x000000040a0a7825 */ /* 0x010fc800078e0228 */
[C---:B0-----:R-:W-:Y:S01]  /*0680*/  IMAD.WIDE R12, R4.reuse, 0x4, R38 ;  /* 0x00000004040c7825 */ /* 0x041fe200078e0226 */
[----:B------:R0:W4:Y:S04]  /*0690*/  @P3 LDG.E R8, desc[UR4][R10.64] ;  /* 0x000000040a083981 */ /* 0x000128000c1e1900 */
[----:B------:R-:W4:Y:S01]  /*06a0*/  @P3 LDG.E.EL R7, desc[UR4][R12.64+-0x180] ;  /* 0xfffe80040c073981 */ /* 0x000f22000c2e1900 */
[----:B------:R-:W-:Y:S02]  /*06b0*/  IMAD.MOV.U32 R0, RZ, RZ, RZ ;  /* 0x000000ffff007224 */ /* 0x000fe400078e00ff */
[----:B------:R-:W-:Y:S02]  /*06c0*/  IMAD.MOV.U32 R2, RZ, RZ, RZ ;  /* 0x000000ffff027224 */ /* 0x000fe400078e00ff */
[----:B-1----:R-:W-:-:S02]  /*06d0*/  IMAD.WIDE R16, R4, 0x4, R34 ;  /* 0x0000000404107825 */ /* 0x002fc400078e0222 */
[----:B------:R1:W4:Y:S04]  /*06e0*/  @P3 LDG.E.EL R0, desc[UR4][R14.64+-0x180] ;  /* 0xfffe80040e003981 */ /* 0x000328000c2e1900 */
[----:B------:R0:W4:Y:S01]  /*06f0*/  @P3 LDG.E.EL R2, desc[UR4][R16.64+-0x180] ;  /* 0xfffe800410023981 */ /* 0x000122000c2e1900 */
[----:B------:R-:W-:Y:S01]  /*0700*/  @!P2 FMUL R23, R23, 16777216 ;  /* 0x4b8000001717a820 */ /* 0x000fe20000400000 */
[C---:B------:R-:W-:Y:S02]  /*0710*/  VIADD R80, R5.reuse, 0x1 ;  /* 0x0000000105507836 */ /* 0x040fe40000000000 */
[----:B------:R-:W-:-:S03]  /*0720*/  IMAD.HI R40, R5, 0x60f25deb, RZ ;  /* 0x60f25deb05287827 */ /* 0x000fc600078e02ff */
[----:B------:R-:W1:Y:S01]  /*0730*/  MUFU.RCP R23, R23 ;  /* 0x0000001700177308 */ /* 0x000e620000001000 */
[----:B------:R-:W-:Y:S01]  /*0740*/  IMAD.HI R9, R5, 0x2050c9f9, RZ ;  /* 0x2050c9f905097827 */ /* 0x000fe200078e02ff */
[----:B------:R-:W-:-:S03]  /*0750*/  SHF.R.U32.HI R3, RZ, 0x1f, R40 ;  /* 0x0000001fff037819 */ /* 0x000fc60000011628 */
[----:B------:R-:W-:Y:S01]  /*0760*/  IMAD.HI R79, R80, 0x60f25deb, RZ ;  /* 0x60f25deb504f7827 */ /* 0x000fe200078e02ff */
[----:B------:R-:W-:Y:S02]  /*0770*/  SHF.R.U32.HI R18, RZ, 0x1f, R9 ;  /* 0x0000001fff127819 */ /* 0x000fe40000011609 */
[----:B------:R-:W-:Y:S02]  /*0780*/  IADD3 R78, R5, 0x2, RZ ;  /* 0x00000002054e7810 */ /* 0x000fe40007ffe0ff */
[----:B0-----:R-:W-:Y:S02]  /*0790*/  SHF.R.U32.HI R10, RZ, 0x1f, R79 ;  /* 0x0000001fff0a7819 */ /* 0x001fe4000001164f */
[----:B------:R-:W-:Y:S01]  /*07a0*/  LEA.HI.SX32 R40, R40, R3, 0x1a ;  /* 0x0000000328287211 */ /* 0x000fe200078fd2ff */
[----:B------:R-:W-:Y:S01]  /*07b0*/  IMAD.HI R3, R80, 0x2050c9f9, RZ ;  /* 0x2050c9f950037827 */ /* 0x000fe200078e02ff */
[----:B------:R-:W-:Y:S01]  /*07c0*/  LEA.HI.SX32 R11, R9, R18, 0x13 ;  /* 0x00000012090b7211 */ /* 0x000fe200078f9aff */
[----:B------:R-:W0:Y:S01]  /*07d0*/  MUFU.RCP R29, R29 ;  /* 0x0000001d001d7308 */ /* 0x000e220000001000 */
[----:B------:R-:W-:Y:S01]  /*07e0*/  LEA.HI.SX32 R79, R79, R10, 0x1a ;  /* 0x0000000a4f4f7211 */ /* 0x000fe200078fd2ff */
[----:B------:R-:W-:-:S04]  /*07f0*/  IMAD.HI R9, R78, 0x2050c9f9, RZ ;  /* 0x2050c9f94e097827 */ /* 0x000fc800078e02ff */
[----:B------:R-:W-:Y:S01]  /*0800*/  @!P2 FMUL R24, R24, 16777216 ;  /* 0x4b8000001818a820 */ /* 0x000fe20000400000 */
[----:B-1----:R-:W-:-:S03]  /*0810*/  SHF.R.U32.HI R14, RZ, 0x1f, R3 ;  /* 0x0000001fff0e7819 */ /* 0x002fc60000011603 */
[----:B------:R-:W-:Y:S01]  /*0820*/  FMUL R17, R23, R24 ;  /* 0x0000001817117220 */ /* 0x000fe20000400000 */
[----:B------:R-:W-:Y:S02]  /*0830*/  SHF.R.U32.HI R16, RZ, 0x1f, R9 ;  /* 0x0000001fff107819 */ /* 0x000fe40000011609 */
[----:B------:R-:W-:Y:S02]  /*0840*/  LEA.HI.SX32 R15, R3, R14, 0x13 ;  /* 0x0000000e030f7211 */ /* 0x000fe400078f9aff */
[----:B------:R-:W-:Y:S02]  /*0850*/  LEA.HI.SX32 R3, R9, R16, 0x13 ;  /* 0x0000001009037211 */ /* 0x000fe400078f9aff */
[----:B---3--:R-:W-:Y:S02]  /*0860*/  SEL R14, R25, RZ, P4 ;  /* 0x000000ff190e7207 */ /* 0x008fe40002000000 */
[----:B------:R-:W-:Y:S01]  /*0870*/  SEL R28, R28, RZ, P6 ;  /* 0x000000ff1c1c7207 */ /* 0x000fe20003000000 */
[----:B------:R-:W-:-:S02]  /*0880*/  VIADD R70, R5, 0x3 ;  /* 0x0000000305467836 */ /* 0x000fc40000000000 */
[----:B0-----:R-:W-:Y:S01]  /*0890*/  FMUL R30, R29, R30 ;  /* 0x0000001e1d1e7220 */ /* 0x001fe20000400000 */
[----:B------:R-:W-:-:S04]  /*08a0*/  IMAD.HI R77, R78, 0x60f25deb, RZ ;  /* 0x60f25deb4e4d7827 */ /* 0x000fc800078e02ff */
[----:B------:R-:W-:Y:S01]  /*08b0*/  IMAD.HI R75, R70, 0x60f25deb, RZ ;  /* 0x60f25deb464b7827 */ /* 0x000fe200078e02ff */
[----:B------:R-:W-:Y:S02]  /*08c0*/  SHF.R.U32.HI R12, RZ, 0x1f, R77 ;  /* 0x0000001fff0c7819 */ /* 0x000fe4000001164d */
[----:B------:R-:W-:Y:S02]  /*08d0*/  SEL R31, R31, RZ, P6 ;  /* 0x000000ff1f1f7207 */ /* 0x000fe40003000000 */
[----:B------:R-:W-:Y:S02]  /*08e0*/  LEA.HI.SX32 R77, R77, R12, 0x1a ;  /* 0x0000000c4d4d7211 */ /* 0x000fe400078fd2ff */
[----:B------:R-:W-:Y:S02]  /*08f0*/  CS2R R38, SRZ ;  /* 0x0000000000267805 */ /* 0x000fe4000001ff00 */
[----:B------:R-:W-:Y:S01]  /*0900*/  CS2R R42, SRZ ;  /* 0x00000000002a7805 */ /* 0x000fe2000001ff00 */
[----:B------:R-:W-:Y:S01]  /*0910*/  IMAD.MOV.U32 R29, RZ, RZ, RZ ;  /* 0x000000ffff1d7224 */ /* 0x000fe200078e00ff */
[----:B------:R-:W-:Y:S01]  /*0920*/  CS2R R36, SRZ ;  /* 0x0000000000247805 */ /* 0x000fe2000001ff00 */
[----:B------:R-:W-:Y:S01]  /*0930*/  IMAD.MOV.U32 R46, RZ, RZ, RZ ;  /* 0x000000ffff2e7224 */ /* 0x000fe200078e00ff */
[----:B--2---:R-:W-:-:S02]  /*0940*/  SEL R20, R20, RZ, P3 ;  /* 0x000000ff14147207 */ /* 0x004fc40001800000 */
[----:B-----5:R-:W-:-:S03]  /*0950*/  SEL R13, R22, RZ, P4 ;  /* 0x000000ff160d7207 */ /* 0x020fc60002000000 */
[----:B------:R-:W-:Y:S01]  /*0960*/  FADD R20, R20, 9.9999997473787516356e-06 ;  /* 0x3727c5ac14147421 */ /* 0x000fe20000000000 */
[----:B------:R-:W-:-:S03]  /*0970*/  SEL R10, R21, RZ, P4 ;  /* 0x000000ff150a7207 */ /* 0x000fc60002000000 */
[----:B------:R-:W0:Y:S02]  /*0980*/  MUFU.SQRT R23, R20 ;  /* 0x0000001400177308 */ /* 0x000e240000002000 */
[----:B------:R-:W-:Y:S01]  /*0990*/  FADD R10, R10, -R13 ;  /* 0x8000000d0a0a7221 */ /* 0x000fe20000000000 */
[----:B------:R-:W-:-:S03]  /*09a0*/  SEL R19, R26, RZ, P4 ;  /* 0x000000ff1a137207 */ /* 0x000fc60002000000 */
[----:B------:R-:W-:Y:S01]  /*09b0*/  FMUL R13, R17, R10 ;  /* 0x0000000a110d7220 */ /* 0x000fe20000400000 */
[----:B------:R-:W-:-:S03]  /*09c0*/  SEL R9, R27, RZ, P6 ;  /* 0x000000ff1b097207 */ /* 0x000fc60003000000 */
[----:B------:R-:W-:Y:S02]  /*09d0*/  FFMA R19, R14, R13, R19 ;  /* 0x0000000d0e137223 */ /* 0x000fe40000000013 */
[----:B------:R-:W-:Y:S01]  /*09e0*/  FADD R9, R9, -R28 ;  /* 0x8000001c09097221 */ /* 0x000fe20000000000 */
[----:B0-----:R-:W-:Y:S02]  /*09f0*/  FSETP.GT.AND P2, PT, R23, 8.50705917302346158658e+37, PT ;  /* 0x7e8000001700780b */ /* 0x001fe40003f44000 */
[----:B------:R-:W-:Y:S01]  /*0a00*/  FSETP.GEU.AND P4, PT, R19, RZ, PT ;  /* 0x000000ff1300720b */ /* 0x000fe20003f8e000 */
[----:B------:R-:W-:Y:S01]  /*0a10*/  FMUL R41, R30, R9 ;  /* 0x000000091e297220 */ /* 0x000fe20000400000 */
[----:B------:R-:W-:Y:S01]  /*0a20*/  IMAD.HI R9, R40, 0x2aaaaaab, RZ ;  /* 0x2aaaaaab28097827 */ /* 0x000fe200078e02ff */
[----:B------:R-:W-:-:S03]  /*0a30*/  SHF.R.U32.HI R10, RZ, 0x1f, R75 ;  /* 0x0000001fff0a7819 */ /* 0x000fc6000001164b */
[----:B------:R-:W-:Y:S01]  /*0a40*/  IMAD.HI R13, R79, 0x2aaaaaab, RZ ;  /* 0x2aaaaaab4f0d7827 */ /* 0x000fe200078e02ff */
[----:B------:R-:W-:Y:S02]  /*0a50*/  FSEL R19, R19, RZ, P4 ;  /* 0x000000ff13137208 */ /* 0x000fe40002000000 */
[----:B------:R-:W-:Y:S02]  /*0a60*/  SEL R32, R32, RZ, P6 ;  /* 0x000000ff20207207 */ /* 0x000fe40003000000 */
[----:B------:R-:W-:Y:S02]  /*0a70*/  FSETP.GEU.AND P4, PT, R23, 1.175494350822287508e-38, PT ;  /* 0x008000001700780b */ /* 0x000fe40003f8e000 */
[----:B------:R-:W-:Y:S02]  /*0a80*/  SHF.R.U32.HI R12, RZ, 0x1f, R9 ;  /* 0x0000001fff0c7819 */ /* 0x000fe40000011609 */
[----:B------:R-:W-:Y:S02]  /*0a90*/  LEA.HI.SX32 R75, R75, R10, 0x1a ;  /* 0x0000000a4b4b7211 */ /* 0x000fe400078fd2ff */
[----:B------:R-:W-:Y:S01]  /*0aa0*/  SHF.R.U32.HI R10, RZ, 0x1f, R13 ;  /* 0x0000001fff0a7819 */ /* 0x000fe2000001160d */
[----:B------:R-:W-:Y:S01]  /*0ab0*/  FFMA R41, R31, R41, R32 ;  /* 0x000000291f297223 */ /* 0x000fe20000000020 */
[----:B------:R-:W-:-:S02]  /*0ac0*/  LEA.HI R9, R9, R12, RZ, 0x1a ;  /* 0x0000000c09097211 */ /* 0x000fc400078fd0ff */
[----:B------:R-:W-:Y:S02]  /*0ad0*/  LEA.HI R14, R13, R10, RZ, 0x1a ;  /* 0x0000000a0d0e7211 */ /* 0x000fe400078fd0ff */
[----:B------:R-:W0:Y:S01]  /*0ae0*/  LDC.64 R12, c[0x0][0x210] ;  /* 0x00008400ff0c7b82 */ /* 0x000e220000000a00 */
[----:B------:R-:W-:Y:S01]  /*0af0*/  @P2 FMUL R23, R23, 0.25 ;  /* 0x3e80000017172820 */ /* 0x000fe20000400000 */
[----:B------:R-:W-:-:S03]  /*0b00*/  FSETP.GEU.AND P6, PT, R41, RZ, PT ;  /* 0x000000ff2900720b */ /* 0x000fc60003fce000 */
[----:B------:R-:W-:Y:S01]  /*0b10*/  @!P4 FMUL R23, R23, 16777216 ;  /* 0x4b8000001717c820 */ /* 0x000fe20000400000 */
[----:B------:R-:W-:Y:S01]  /*0b20*/  FSEL R16, R41, RZ, P6 ;  /* 0x000000ff29107208 */ /* 0x000fe20003000000 */
[----:B------:R-:W-:Y:S02]  /*0b30*/  IMAD R10, R9, -0x180, R40 ;  /* 0xfffffe80090a7824 */ /* 0x000fe400078e0228 */
[----:B------:R-:W-:Y:S01]  /*0b40*/  IMAD R9, R14, -0x180, R79 ;  /* 0xfffffe800e097824 */ /* 0x000fe200078e024f */
[----:B------:R-:W-:Y:S01]  /*0b50*/  @P0 FSEL R19, R16, RZ, P5 ;  /* 0x000000ff10130208 */ /* 0x000fe20002800000 */
[----:B------:R-:W-:Y:S01]  /*0b60*/  IMAD R22, R15, -0xfd80, R80 ;  /* 0xffff02800f167824 */ /* 0x000fe200078e0250 */
[----:B------:R-:W-:Y:S01]  /*0b70*/  ISETP.GE.AND P0, PT, R5, 0x3f600, PT ;  /* 0x0003f6000500780c */ /* 0x000fe20003f06270 */
[----:B------:R-:W1:Y:S01]  /*0b80*/  MUFU.RCP R23, R23 ;  /* 0x0000001700177308 */ /* 0x000e620000001000 */
[----:B------:R-:W-:Y:S01]  /*0b90*/  IMAD.HI R15, R77, 0x2aaaaaab, RZ ;  /* 0x2aaaaaab4d0f7827 */ /* 0x000fe200078e02ff */
[----:B------:R-:W-:Y:S01]  /*0ba0*/  FSEL R24, R97, 1, P2 ;  /* 0x3f80000061187808 */ /* 0x000fe20001000000 */
[----:B------:R-:W2:Y:S01]  /*0bb0*/  LDC.64 R16, c[0x0][0x220] ;  /* 0x00008800ff107b82 */ /* 0x000ea20000000a00 */
[----:B------:R-:W-:Y:S01]  /*0bc0*/  ISETP.LT.AND P2, PT, R9, 0x60, !P0 ;  /* 0x000000600900780c */ /* 0x000fe20004741270 */
[C---:B------:R-:W-:Y:S01]  /*0bd0*/  IMAD R20, R11.reuse, -0xfd80, R5 ;  /* 0xffff02800b147824 */ /* 0x040fe200078e0205 */
[----:B------:R-:W-:Y:S01]  /*0be0*/  SHF.R.U32.HI R14, RZ, 0x1f, R15 ;  /* 0x0000001fff0e7819 */ /* 0x000fe2000001160f */
[----:B------:R-:W-:Y:S01]  /*0bf0*/  IMAD R21, R11, 0x3f60, R22 ;  /* 0x00003f600b157824 */ /* 0x000fe200078e0216 */
[----:B------:R-:W-:Y:S01]  /*0c00*/  ISETP.GE.AND P6, PT, R10, 0x60, PT ;  /* 0x000000600a00780c */ /* 0x000fe20003fc6270 */
[----:B------:R-:W-:Y:S01]  /*0c10*/  @!P4 FMUL R24, R24, 16777216 ;  /* 0x4b8000001818c820 */ /* 0x000fe20000400000 */
[----:B------:R-:W-:Y:S01]  /*0c20*/  LEA.HI R18, R15, R14, RZ, 0x1a ;  /* 0x0000000e0f127211 */ /* 0x000fe200078fd0ff */
[----:B------:R-:W-:Y:S01]  /*0c30*/  IMAD R15, R11, 0x3f60, R20 ;  /* 0x00003f600b0f7824 */ /* 0x000fe200078e0214 */
[----:B----4-:R-:W-:-:S02]  /*0c40*/  SEL R8, R8, RZ, P3 ;  /* 0x000000ff08087207 */ /* 0x010fc40001800000 */
[----:B------:R-:W-:Y:S01]  /*0c50*/  SEL R7, R7, RZ, P3 ;  /* 0x000000ff07077207 */ /* 0x000fe20001800000 */
[----:B0-----:R-:W-:Y:S01]  /*0c60*/  IMAD.WIDE R20, R21, 0x4, R12 ;  /* 0x0000000415147825 */ /* 0x001fe200078e020c */
[----:B------:R-:W-:-:S03]  /*0c70*/  ISETP.LT.AND P4, PT, R5, 0x3f600, !P6 ;  /* 0x0003f6000500780c */ /* 0x000fc60007781270 */
[----:B-1----:R-:W-:Y:S01]  /*0c80*/  FMUL R30, R23, R24 ;  /* 0x00000018171e7220 */ /* 0x002fe20000400000 */
[----:B------:R-:W-:Y:S01]  /*0c90*/  FADD R7, R8, -R7 ;  /* 0x8000000708077221 */ /* 0x000fe20000000000 */
[----:B------:R0:W3:Y:S01]  /*0ca0*/  @P2 LDG.E R86, desc[UR4][R20.64] ;  /* 0x0000000414562981 */ /* 0x0000e2000c1e1900 */
[----:B------:R-:W-:Y:S02]  /*0cb0*/  SEL R0, R0, RZ, P3 ;  /* 0x000000ff00007207 */ /* 0x000fe40001800000 */
[----:B------:R-:W-:Y:S01]  /*0cc0*/  FMUL R7, R30, R7 ;  /* 0x000000071e077220 */ /* 0x000fe20000400000 */
[----:B------:R-:W-:-:S05]  /*0cd0*/  IMAD.WIDE R14, R15, 0x4, R12 ;  /* 0x000000040f0e7825 */ /* 0x000fca00078e020c */
[----:B------:R1:W4:Y:S01]  /*0ce0*/  @P4 LDG.E R87, desc[UR4][R14.64] ;  /* 0x000000040e574981 */ /* 0x000322000c1e1900 */
[----:B0-----:R-:W-:-:S05]  /*0cf0*/  SEL R21, R2, RZ, P3 ;  /* 0x000000ff02157207 */ /* 0x001fca0001800000 */
[----:B------:R-:W-:Y:S01]  /*0d00*/  FFMA R7, R0, R7, R21 ;  /* 0x0000000700077223 */ /* 0x000fe20000000015 */
[----:B------:R-:W-:-:S04]  /*0d10*/  IMAD.HI R0, R75, 0x2aaaaaab, RZ ;  /* 0x2aaaaaab4b007827 */ /* 0x000fc800078e02ff */
[----:B-1----:R-:W-:Y:S01]  /*0d20*/  IMAD.WIDE R14, R9, 0x4, R58 ;  /* 0x00000004090e7825 */ /* 0x002fe200078e023a */
[----:B------:R-:W-:-:S03]  /*0d30*/  FSETP.GEU.AND P3, PT, R7, RZ, PT ;  /* 0x000000ff0700720b */ /* 0x000fc60003f6e000 */
[----:B------:R-:W-:Y:S01]  /*0d40*/  IMAD R8, R18, -0x180, R77 ;  /* 0xfffffe8012087824 */ /* 0x000fe200078e024d */
[----:B------:R0:W5:Y:S01]  /*0d50*/  @P2 LDG.E.EL R38, desc[UR4][R14.64] ;  /* 0x000000040e262981 */ /* 0x000162000c2e1900 */
[----:B------:R-:W-:Y:S02]  /*0d60*/  @!P1 FSEL R19, R7, RZ, P3 ;  /* 0x000000ff07139208 */ /* 0x000fe40001800000 */
[----:B------:R-:W-:Y:S01]  /*0d70*/  SHF.R.U32.HI R7, RZ, 0x1f, R0 ;  /* 0x0000001fff077819 */ /* 0x000fe20000011600 */
[----:B--2---:R-:W-:Y:S01]  /*0d80*/  IMAD.WIDE R24, R10, 0x4, R16 ;  /* 0x000000040a187825 */ /* 0x004fe200078e0210 */
[----:B------:R-:W-:-:S03]  /*0d90*/  ISETP.LT.AND P3, PT, R8, 0x60, !P0 ;  /* 0x000000600800780c */ /* 0x000fc60004761270 */
[----:B0-----:R-:W-:Y:S01]  /*0da0*/  IMAD.HI R14, R70, 0x2050c9f9, RZ ;  /* 0x2050c9f9460e7827 */ /* 0x001fe200078e02ff */
[----:B------:R-:W-:Y:S01]  /*0db0*/  LEA.HI R0, R0, R7, RZ, 0x1a ;  /* 0x0000000700007211 */ /* 0x000fe200078fd0ff */
[----:B------:R-:W2:Y:S02]  /*0dc0*/  @P4 LDG.E.EL R29, desc[UR4][R24.64] ;  /* 0x00000004181d4981 */ /* 0x000ea4000c2e1900 */
[----:B------:R-:W-:Y:S01]  /*0dd0*/  IMAD.WIDE R26, R9, 0x4, R16 ;  /* 0x00000004091a7825 */ /* 0x000fe200078e0210 */
[----:B------:R-:W-:-:S03]  /*0de0*/  SHF.R.U32.HI R15, RZ, 0x1f, R14 ;  /* 0x0000001fff0f7819 */ /* 0x000fc6000001160e */
[----:B------:R-:W-:Y:S01]  /*0df0*/  IMAD R2, R3, -0xfd80, R78 ;  /* 0xffff028003027824 */ /* 0x000fe200078e024e */
[----:B------:R0:W5:Y:S01]  /*0e00*/  @P2 LDG.E.EL R43, desc[UR4][R26.64] ;  /* 0x000000041a2b2981 */ /* 0x000162000c2e1900 */
[----:B------:R-:W-:Y:S01]  /*0e10*/  IMAD.MOV.U32 R28, RZ, RZ, RZ ;  /* 0x000000ffff1c7224 */ /* 0x000fe200078e00ff */
[----:B------:R-:W-:Y:S01]  /*0e20*/  CS2R R30, SRZ ;  /* 0x00000000001e7805 */ /* 0x000fe2000001ff00 */
[----:B------:R-:W-:Y:S01]  /*0e30*/  IMAD.WIDE R22, R10, 0x4, R58 ;  /* 0x000000040a167825 */ /* 0x000fe200078e023a */
[----:B------:R-:W-:-:S03]  /*0e40*/  MOV R18, RZ ;  /* 0x000000ff00127202 */ /* 0x000fc60000000f00 */
[----:B------:R-:W-:Y:S01]  /*0e50*/  IMAD R3, R11, 0x3f60, R2 ;  /* 0x00003f600b037824 */ /* 0x000fe200078e0202 */
[----:B------:R-:W5:Y:S01]  /*0e60*/  @P4 LDG.E.EL R28, desc[UR4][R22.64] ;  /* 0x00000004161c4981 */ /* 0x000f62000c2e1900 */
[----:B------:R-:W-:Y:S01]  /*0e70*/  IMAD.WIDE R34, R9, 0x4, R60 ;  /* 0x0000000409227825 */ /* 0x000fe200078e023c */
[----:B0-----:R-:W-:-:S03]  /*0e80*/  LEA.HI.SX32 R27, R14, R15, 0x13 ;  /* 0x0000000f0e1b7211 */ /* 0x001fc600078f9aff */
[----:B------:R-:W-:Y:S01]  /*0e90*/  IMAD.WIDE R24, R9, 0x4, R62 ;  /* 0x0000000409187825 */ /* 0x000fe200078e023e */
[----:B------:R0:W5:Y:S03]  /*0ea0*/  @P2 LDG.E.EL R33, desc[UR4][R34.64] ;  /* 0x0000000422212981 */ /* 0x000166000c2e1900 */
[----:B------:R-:W-:Y:S01]  /*0eb0*/  IMAD R7, R0, -0x180, R75 ;  /* 0xfffffe8000077824 */ /* 0x000fe200078e024b */
[----:B------:R-:W5:Y:S01]  /*0ec0*/  @P2 LDG.E.EL R39, desc[UR4][R24.64] ;  /* 0x0000000418272981 */ /* 0x000f62000c2e1900 */
[----:B------:R-:W-:-:S04]  /*0ed0*/  IMAD.WIDE R20, R10, 0x4, R60 ;  /* 0x000000040a147825 */ /* 0x000fc800078e023c */
[----:B------:R-:W-:Y:S01]  /*0ee0*/  IMAD.WIDE R2, R3, 0x4, R12 ;  /* 0x0000000403027825 */ /* 0x000fe200078e020c */
[----:B------:R-:W-:Y:S01]  /*0ef0*/  ISETP.LT.AND P1, PT, R7, 0x60, !P0 ;  /* 0x000000600700780c */ /* 0x000fe20004721270 */
[----:B------:R1:W5:Y:S01]  /*0f00*/  @P4 LDG.E.EL R31, desc[UR4][R20.64] ;  /* 0x00000004141f4981 */ /* 0x000362000c2e1900 */
[----:B0-----:R-:W-:Y:S01]  /*0f10*/  CS2R R34, SRZ ;  /* 0x0000000000227805 */ /* 0x001fe2000001ff00 */
[----:B------:R-:W-:Y:S02]  /*0f20*/  IMAD R0, R27, -0xfd80, R70 ;  /* 0xffff02801b007824 */ /* 0x000fe400078e0246 */
[----:B------:R-:W-:Y:S01]  /*0f30*/  IMAD.MOV.U32 R26, RZ, RZ, RZ ;  /* 0x000000ffff1a7224 */ /* 0x000fe200078e00ff */
[----:B------:R0:W5:Y:S01]  /*0f40*/  @P3 LDG.E R18, desc[UR4][R2.64] ;  /* 0x0000000402123981 */ /* 0x000162000c1e1900 */
[----:B------:R-:W-:Y:S01]  /*0f50*/  IMAD.MOV.U32 R32, RZ, RZ, RZ ;  /* 0x000000ffff207224 */ /* 0x000fe200078e00ff */
[----:B------:R-:W-:Y:S01]  /*0f60*/  HFMA2.MMA R27, -RZ, RZ, 0, 0 ;  /* 0x00000000ff1b7435 */ /* 0x000fe200000001ff */
[----:B------:R-:W-:-:S04]  /*0f70*/  IMAD.WIDE R14, R8, 0x4, R58 ;  /* 0x00000004080e7825 */ /* 0x000fc800078e023a */
[C---:B-1----:R-:W-:Y:S01]  /*0f80*/  IMAD.WIDE R20, R8.reuse, 0x4, R16 ;  /* 0x0000000408147825 */ /* 0x042fe200078e0210 */
[----:B------:R1:W5:Y:S03]  /*0f90*/  @P3 LDG.E.EL R35, desc[UR4][R14.64] ;  /* 0x000000040e233981 */ /* 0x000366000c2e1900 */
[C---:B------:R-:W-:Y:S01]  /*0fa0*/  IMAD.WIDE R22, R8.reuse, 0x4, R60 ;  /* 0x0000000408167825 */ /* 0x040fe200078e023c */
[----:B------:R0:W5:Y:S03]  /*0fb0*/  @P3 LDG.E.EL R26, desc[UR4][R20.64] ;  /* 0x00000004141a3981 */ /* 0x000166000c2e1900 */
[--C-:B------:R-:W-:Y:S01]  /*0fc0*/  IMAD.WIDE R24, R8, 0x4, R62.reuse ;  /* 0x0000000408187825 */ /* 0x100fe200078e023e */
[----:B------:R1:W5:Y:S03]  /*0fd0*/  @P3 LDG.E.EL R30, desc[UR4][R22.64] ;  /* 0x00000004161e3981 */ /* 0x000366000c2e1900 */
[----:B------:R-:W-:Y:S01]  /*0fe0*/  IMAD.WIDE R44, R10, 0x4, R62 ;  /* 0x000000040a2c7825 */ /* 0x000fe200078e023e */
[----:B------:R1:W5:Y:S03]  /*0ff0*/  @P3 LDG.E.EL R32, desc[UR4][R24.64] ;  /* 0x0000000418203981 */ /* 0x000366000c2e1900 */
[----:B0-----:R-:W-:Y:S01]  /*1000*/  IMAD R3, R11, 0x3f60, R0 ;  /* 0x00003f600b037824 */ /* 0x001fe200078e0200 */
[----:B------:R0:W5:Y:S01]  /*1010*/  @P4 LDG.E.EL R36, desc[UR4][R44.64] ;  /* 0x000000042c244981 */ /* 0x000162000c2e1900 */
[----:B-1----:R-:W-:-:S04]  /*1020*/  IMAD.WIDE R14, R7, 0x4, R16 ;  /* 0x00000004070e7825 */ /* 0x002fc800078e0210 */
[----:B------:R-:W-:Y:S01]  /*1030*/  IMAD.WIDE R2, R3, 0x4, R12 ;  /* 0x0000000403027825 */ /* 0x000fe200078e020c */
[----:B------:R-:W5:Y:S03]  /*1040*/  @P1 LDG.E.EL R27, desc[UR4][R14.64] ;  /* 0x000000040e1b1981 */ /* 0x000f66000c2e1900 */
[C---:B------:R-:W-:Y:S01]  /*1050*/  IMAD.WIDE R20, R7.reuse, 0x4, R58 ;  /* 0x0000000407147825 */ /* 0x040fe200078e023a */
[----:B------:R1:W5:Y:S03]  /*1060*/  @P1 LDG.E R46, desc[UR4][R2.64] ;  /* 0x00000004022e1981 */ /* 0x000366000c1e1900 */
[C---:B------:R-:W-:Y:S01]  /*1070*/  IMAD.WIDE R22, R7.reuse, 0x4, R60 ;  /* 0x0000000407167825 */ /* 0x040fe200078e023c */
[----:B------:R-:W5:Y:S03]  /*1080*/  @P1 LDG.E.EL R37, desc[UR4][R20.64] ;  /* 0x0000000414251981 */ /* 0x000f66000c2e1900 */
[----:B------:R-:W-:Y:S01]  /*1090*/  IMAD.WIDE R24, R7, 0x4, R62 ;  /* 0x0000000407187825 */ /* 0x000fe200078e023e */
[----:B------:R0:W5:Y:S04]  /*10a0*/  @P1 LDG.E.EL R42, desc[UR4][R22.64] ;  /* 0x00000004162a1981 */ /* 0x000168000c2e1900 */
[----:B------:R2:W5:Y:S01]  /*10b0*/  @P1 LDG.E.EL R34, desc[UR4][R24.64] ;  /* 0x0000000418221981 */ /* 0x000562000c2e1900 */
[----:B------:R-:W-:-:S05]  /*10c0*/  IMAD.HI R81, R6, 0x60f25deb, RZ ;  /* 0x60f25deb06517827 */ /* 0x000fca00078e02ff */
[----:B------:R-:W-:Y:S01]  /*10d0*/  SHF.R.U32.HI R0, RZ, 0x1f, R81 ;  /* 0x0000001fff007819 */ /* 0x000fe20000011651 */
[----:B------:R-:W-:-:S03]  /*10e0*/  VIADD R76, R5, 0x201 ;  /* 0x00000201054c7836 */ /* 0x000fc60000000000 */
[----:B------:R-:W-:Y:S01]  /*10f0*/  LEA.HI.SX32 R81, R81, R0, 0x1a ;  /* 0x0000000051517211 */ /* 0x000fe200078fd2ff */
[----:B------:R-:W-:-:S04]  /*1100*/  IMAD.HI R89, R76, 0x60f25deb, RZ ;  /* 0x60f25deb4c597827 */ /* 0x000fc800078e02ff */
[----:B0-----:R-:W-:Y:S01]  /*1110*/  IMAD.HI R44, R81, 0x2aaaaaab, RZ ;  /* 0x2aaaaaab512c7827 */ /* 0x001fe200078e02ff */
[----:B------:R-:W-:-:S03]  /*1120*/  SHF.R.U32.HI R0, RZ, 0x1f, R89 ;  /* 0x0000001fff007819 */ /* 0x000fc60000011659 */
[----:B-1----:R-:W-:Y:S01]  /*1130*/  IMAD.HI R2, R76, 0x2050c9f9, RZ ;  /* 0x2050c9f94c027827 */ /* 0x002fe200078e02ff */
[----:B------:R-:W-:Y:S02]  /*1140*/  SHF.R.U32.HI R3, RZ, 0x1f, R44 ;  /* 0x0000001fff037819 */ /* 0x000fe4000001162c */
[----:B------:R-:W-:Y:S02]  /*1150*/  LEA.HI.SX32 R89, R89, R0, 0x1a ;  /* 0x0000000059597211 */ /* 0x000fe400078fd2ff */
[----:B------:R-:W-:Y:S02]  /*1160*/  SHF.R.U32.HI R15, RZ, 0x1f, R2 ;  /* 0x0000001fff0f7819 */ /* 0x000fe40000011602 */
[----:B------:R-:W-:Y:S01]  /*1170*/  LEA.HI R44, R44, R3, RZ, 0x1a ;  /* 0x000000032c2c7211 */ /* 0x000fe200078fd0ff */
[----:B------:R-:W-:Y:S01]  /*1180*/  IMAD R3, R88, -0xfd80, R6 ;  /* 0xffff028058037824 */ /* 0x000fe200078e0206 */
[----:B------:R-:W-:Y:S01]  /*1190*/  LEA.HI.SX32 R23, R2, R15, 0x13 ;  /* 0x0000000f02177211 */ /* 0x000fe200078f9aff */
[----:B------:R-:W-:-:S04]  /*11a0*/  IMAD.HI R2, R89, 0x2aaaaaab, RZ ;  /* 0x2aaaaaab59027827 */ /* 0x000fc800078e02ff */
[----:B------:R-:W-:Y:S02]  /*11b0*/  IMAD R0, R44, -0x180, R81 ;  /* 0xfffffe802c007824 */ /* 0x000fe400078e0251 */
[----:B------:R-:W-:Y:S01]  /*11c0*/  IMAD R15, R88, 0x3f60, R3 ;  /* 0x00003f60580f7824 */ /* 0x000fe200078e0203 */
[----:B------:R-:W-:Y:S02]  /*11d0*/  SHF.R.U32.HI R3, RZ, 0x1f, R2 ;  /* 0x0000001fff037819 */ /* 0x000fe40000011602 */
[----:B------:R-:W-:Y:S02]  /*11e0*/  ISETP.GE.AND P5, PT, R0, 0x60, PT ;  /* 0x000000600000780c */ /* 0x000fe40003fa6270 */
[----:B------:R-:W-:Y:S02]  /*11f0*/  LEA.HI R2, R2, R3, RZ, 0x1a ;  /* 0x0000000302027211 */ /* 0x000fe400078fd0ff */
[----:B------:R-:W-:-:S03]  /*1200*/  CS2R R50, SRZ ;  /* 0x0000000000327805 */ /* 0x000fc6000001ff00 */
[----:B------:R-:W-:Y:S02]  /*1210*/  IMAD R3, R2, -0x180, R89 ;  /* 0xfffffe8002037824 */ /* 0x000fe400078e0259 */
[----:B------:R-:W-:Y:S01]  /*1220*/  IMAD.WIDE R14, R15, 0x4, R12 ;  /* 0x000000040f0e7825 */ /* 0x000fe200078e020c */
[----:B------:R-:W-:-:S03]  /*1230*/  CS2R R68, SRZ ;  /* 0x0000000000447805 */ /* 0x000fc6000001ff00 */
[----:B------:R-:W-:Y:S01]  /*1240*/  IMAD R47, R23, -0xfd80, R76 ;  /* 0xffff0280172f7824 */ /* 0x000fe200078e024c */
[----:B------:R-:W-:Y:S02]  /*1250*/  CS2R R48, SRZ ;  /* 0x0000000000307805 */ /* 0x000fe4000001ff00 */
[----:B------:R-:W-:Y:S01]  /*1260*/  CS2R R56, SRZ ;  /* 0x0000000000387805 */ /* 0x000fe2000001ff00 */
[----:B------:R-:W-:-:S04]  /*1270*/  IMAD.WIDE R20, R0, 0x4, R16 ;  /* 0x0000000400147825 */ /* 0x000fc800078e0210 */
[----:B------:R-:W-:-:S04]  /*1280*/  IMAD.WIDE R44, R0, 0x4, R60 ;  /* 0x00000004002c7825 */ /* 0x000fc800078e023c */
[----:B------:R-:W-:Y:S01]  /*1290*/  IMAD R47, R88, 0x3f60, R47 ;  /* 0x00003f60582f7824 */ /* 0x000fe200078e022f */
[----:B------:R-:W-:Y:S01]  /*12a0*/  CS2R R54, SRZ ;  /* 0x0000000000367805 */ /* 0x000fe2000001ff00 */
[----:B------:R-:W-:Y:S01]  /*12b0*/  IMAD.MOV.U32 R53, RZ, RZ, RZ ;  /* 0x000000ffff357224 */ /* 0x000fe200078e00ff */
[----:B---3--:R-:W-:Y:S02]  /*12c0*/  SEL R86, R86, RZ, P2 ;  /* 0x000000ff56567207 */ /* 0x008fe40001000000 */
[----:B----4-:R-:W-:Y:S02]  /*12d0*/  SEL R87, R87, RZ, P4 ;  /* 0x000000ff57577207 */ /* 0x010fe40002000000 */
[----:B--2---:R-:W-:Y:S02]  /*12e0*/  SEL R24, R29, RZ, P4 ;  /* 0x000000ff1d187207 */ /* 0x004fe40002000000 */
[----:B-----5:R-:W-:Y:S02]  /*12f0*/  SEL R29, R38, RZ, P2 ;  /* 0x000000ff261d7207 */ /* 0x020fe40001000000 */
[----:B------:R-:W-:-:S02]  /*1300*/  SEL R43, R43, RZ, P2 ;  /* 0x000000ff2b2b7207 */ /* 0x000fc40001000000 */
[----:B------:R-:W-:Y:S02]  /*1310*/  SEL R22, R28, RZ, P4 ;  /* 0x000000ff1c167207 */ /* 0x000fe40002000000 */
[----:B------:R-:W-:Y:S02]  /*1320*/  SEL R33, R33, RZ, P2 ;  /* 0x000000ff21217207 */ /* 0x000fe40001000000 */
[----:B------:R-:W-:Y:S02]  /*1330*/  SEL R28, R39, RZ, P2 ;  /* 0x000000ff271c7207 */ /* 0x000fe40001000000 */
[----:B------:R-:W-:Y:S02]  /*1340*/  ISETP.LT.AND P2, PT, R6, 0x3f600, !P5 ;  /* 0x0003f6000600780c */ /* 0x000fe40006f41270 */
[----:B------:R-:W-:Y:S01]  /*1350*/  SEL R31, R31, RZ, P4 ;  /* 0x000000ff1f1f7207 */ /* 0x000fe20002000000 */
[----:B------:R-:W-:Y:S01]  /*1360*/  IMAD.WIDE R38, R0, 0x4, R58 ;  /* 0x0000000400267825 */ /* 0x000fe200078e023a */
[----:B------:R-:W-:-:S09]  /*1370*/  SEL R23, R18, RZ, P3 ;  /* 0x000000ff12177207 */ /* 0x000fd20001800000 */
[----:B------:R0:W2:Y:S04]  /*1380*/  @P2 LDG.E R50, desc[UR4][R14.64] ;  /* 0x000000040e322981 */ /* 0x0000a8000c1e1900 */
[----:B------:R-:W3:Y:S04]  /*1390*/  @P2 LDG.E.EL R49, desc[UR4][R20.64] ;  /* 0x0000000414312981 */ /* 0x000ee8000c2e1900 */
[----:B------:R-:W4:Y:S01]  /*13a0*/  @P2 LDG.E.EL R48, desc[UR4][R38.64] ;  /* 0x0000000426302981 */ /* 0x000f22000c2e1900 */
[----:B0-----:R-:W-:-:S03]  /*13b0*/  IMAD.WIDE R14, R0, 0x4, R62 ;  /* 0x00000004000e7825 */ /* 0x001fc600078e023e */
[----:B------:R-:W5:Y:S01]  /*13c0*/  @P2 LDG.E.EL R57, desc[UR4][R44.64] ;  /* 0x000000042c392981 */ /* 0x000f62000c2e1900 */
[----:B------:R-:W-:-:S03]  /*13d0*/  SEL R36, R36, RZ, P4 ;  /* 0x000000ff24247207 */ /* 0x000fc60002000000 */
[----:B------:R0:W5:Y:S01]  /*13e0*/  @P2 LDG.E.EL R68, desc[UR4][R14.64] ;  /* 0x000000040e442981 */ /* 0x000162000c2e1900 */
[----:B------:R-:W-:Y:S02]  /*13f0*/  ISETP.GE.AND P4, PT, R3, 0x60, PT ;  /* 0x000000600300780c */ /* 0x000fe40003f86270 */
[----:B------:R-:W-:Y:S02]  /*1400*/  SEL R25, R27, RZ, P1 ;  /* 0x000000ff1b197207 */ /* 0x000fe40000800000 */
[----:B------:R-:W-:Y:S02]  /*1410*/  SEL R18, R46, RZ, P1 ;  /* 0x000000ff2e127207 */ /* 0x000fe40000800000 */
[----:B------:R-:W-:Y:S02]  /*1420*/  SEL R37, R37, RZ, P1 ;  /* 0x000000ff25257207 */ /* 0x000fe40000800000 */
[----:B------:R-:W-:Y:S02]  /*1430*/  SEL R42, R42, RZ, P1 ;  /* 0x000000ff2a2a7207 */ /* 0x000fe40000800000 */
[----:B------:R-:W-:-:S02]  /*1440*/  SEL R34, R34, RZ, P1 ;  /* 0x000000ff22227207 */ /* 0x000fc40000800000 */
[----:B------:R-:W-:Y:S01]  /*1450*/  ISETP.LT.AND P1, PT, R6, 0x3f600, !P4 ;  /* 0x0003f6000600780c */ /* 0x000fe20006721270 */
[----:B0-----:R-:W-:-:S04]  /*1460*/  IMAD.WIDE R14, R47, 0x4, R12 ;  /* 0x000000042f0e7825 */ /* 0x001fc800078e020c */
[----:B------:R-:W-:-:S04]  /*1470*/  IMAD.WIDE R20, R3, 0x4, R16 ;  /* 0x0000000403147825 */ /* 0x000fc800078e0210 */
[----:B------:R-:W-:-:S04]  /*1480*/  IMAD.WIDE R38, R3, 0x4, R58 ;  /* 0x0000000403267825 */ /* 0x000fc800078e023a */
[C---:B------:R-:W-:Y:S01]  /*1490*/  IMAD.WIDE R44, R3.reuse, 0x4, R60 ;  /* 0x00000004032c7825 */ /* 0x040fe200078e023c */
[----:B------:R0:W5:Y:S03]  /*14a0*/  @P1 LDG.E R56, desc[UR4][R14.64] ;  /* 0x000000040e381981 */ /* 0x000166000c1e1900 */
[----:B------:R-:W-:Y:S01]  /*14b0*/  IMAD.WIDE R46, R3, 0x4, R62 ;  /* 0x00000004032e7825 */ /* 0x000fe200078e023e */
[----:B------:R-:W5:Y:S04]  /*14c0*/  @P1 LDG.E.EL R51, desc[UR4][R20.64] ;  /* 0x0000000414331981 */ /* 0x000f68000c2e1900 */
[----:B------:R1:W5:Y:S04]  /*14d0*/  @P1 LDG.E.EL R55, desc[UR4][R38.64] ;  /* 0x0000000426371981 */ /* 0x000368000c2e1900 */
[----:B------:R-:W5:Y:S04]  /*14e0*/  @P1 LDG.E.EL R53, desc[UR4][R44.64] ;  /* 0x000000042c351981 */ /* 0x000f68000c2e1900 */
[----:B------:R0:W5:Y:S01]  /*14f0*/  @P1 LDG.E.EL R54, desc[UR4][R46.64] ;  /* 0x000000042e361981 */ /* 0x000162000c2e1900 */
[----:B------:R-:W-:-:S04]  /*1500*/  VIADD R95, R5, 0x202 ;  /* 0x00000202055f7836 */ /* 0x000fc80000000000 */
[----:B------:R-:W-:-:S05]  /*1510*/  IMAD.HI R94, R95, 0x60f25deb, RZ ;  /* 0x60f25deb5f5e7827 */ /* 0x000fca00078e02ff */
[----:B------:R-:W-:-:S04]  /*1520*/  SHF.R.U32.HI R27, RZ, 0x1f, R94 ;  /* 0x0000001fff1b7819 */ /* 0x000fc8000001165e */
[----:B------:R-:W-:-:S05]  /*1530*/  LEA.HI.SX32 R94, R94, R27, 0x1a ;  /* 0x0000001b5e5e7211 */ /* 0x000fca00078fd2ff */
[----:B------:R-:W-:-:S05]  /*1540*/  IMAD.HI R2, R94, 0x2aaaaaab, RZ ;  /* 0x2aaaaaab5e027827 */ /* 0x000fca00078e02ff */
[----:B0-----:R-:W-:Y:S01]  /*1550*/  SHF.R.U32.HI R15, RZ, 0x1f, R2 ;  /* 0x0000001fff0f7819 */ /* 0x001fe20000011602 */
[----:B------:R-:W-:-:S03]  /*1560*/  IMAD.HI R27, R95, 0x2050c9f9, RZ ;  /* 0x2050c9f95f1b7827 */ /* 0x000fc600078e02ff */
[----:B------:R-:W-:Y:S02]  /*1570*/  LEA.HI R15, R2, R15, RZ, 0x1a ;  /* 0x0000000f020f7211 */ /* 0x000fe400078fd0ff */
[----:B------:R-:W-:-:S03]  /*1580*/  SHF.R.U32.HI R14, RZ, 0x1f, R27 ;  /* 0x0000001fff0e7819 */ /* 0x000fc6000001161b */
[----:B------:R-:W-:Y:S01]  /*1590*/  IMAD R2, R15, -0x180, R94 ;  /* 0xfffffe800f027824 */ /* 0x000fe200078e025e */
[----:B------:R-:W-:Y:S02]  /*15a0*/  SEL R26, R26, RZ, P3 ;  /* 0x000000ff1a1a7207 */ /* 0x000fe40001800000 */
[----:B------:R-:W-:Y:S02]  /*15b0*/  SEL R35, R35, RZ, P3 ;  /* 0x000000ff23237207 */ /* 0x000fe40001800000 */
[----:B------:R-:W-:Y:S02]  /*15c0*/  SEL R30, R30, RZ, P3 ;  /* 0x000000ff1e1e7207 */ /* 0x000fe40001800000 */
[----:B------:R-:W-:Y:S02]  /*15d0*/  SEL R32, R32, RZ, P3 ;  /* 0x000000ff20207207 */ /* 0x000fe40001800000 */
[----:B------:R-:W-:Y:S02]  /*15e0*/  LEA.HI.SX32 R14, R27, R14, 0x13 ;  /* 0x0000000e1b0e7211 */ /* 0x000fe400078f9aff */
[----:B------:R-:W-:-:S03]  /*15f0*/  ISETP.GE.AND P3, PT, R2, 0x60, PT ;  /* 0x000000600200780c */ /* 0x000fc60003f66270 */
[----:B-1----:R-:W-:Y:S01]  /*1600*/  IMAD R39, R14, -0xfd80, R95 ;  /* 0xffff02800e277824 */ /* 0x002fe200078e025f */
[----:B------:R-:W-:-:S03]  /*1610*/  MOV R65, RZ ;  /* 0x000000ff00417202 */ /* 0x000fc60000000f00 */
[----:B------:R-:W-:Y:S01]  /*1620*/  IMAD R15, R88, 0x3f60, R39 ;  /* 0x00003f60580f7824 */ /* 0x000fe200078e0227 */
[----:B------:R-:W-:Y:S01]  /*1630*/  CS2R R66, SRZ ;  /* 0x0000000000427805 */ /* 0x000fe2000001ff00 */
[----:B------:R-:W-:Y:S02]  /*1640*/  IMAD.MOV.U32 R71, RZ, RZ, RZ ;  /* 0x000000ffff477224 */ /* 0x000fe400078e00ff */
[----:B------:R-:W-:-:S04]  /*1650*/  IMAD.WIDE R14, R15, 0x4, R12 ;  /* 0x000000040f0e7825 */ /* 0x000fc800078e020c */
[----:B------:R-:W-:-:S04]  /*1660*/  IMAD.WIDE R38, R2, 0x4, R16 ;  /* 0x0000000402267825 */ /* 0x000fc800078e0210 */
[----:B------:R-:W-:Y:S01]  /*1670*/  IMAD.WIDE R46, R2, 0x4, R58 ;  /* 0x00000004022e7825 */ /* 0x000fe200078e023a */
[----:B--2---:R-:W-:Y:S02]  /*1680*/  SEL R44, R50, RZ, P2 ;  /* 0x000000ff322c7207 */ /* 0x004fe40001000000 */
[----:B---3--:R-:W-:Y:S02]  /*1690*/  SEL R20, R49, RZ, P2 ;  /* 0x000000ff31147207 */ /* 0x008fe40001000000 */
[----:B----4-:R-:W-:Y:S01]  /*16a0*/  SEL R27, R48, RZ, P2 ;  /* 0x000000ff301b7207 */ /* 0x010fe20001000000 */
[----:B------:R-:W-:Y:S01]  /*16b0*/  IMAD.WIDE R48, R2, 0x4, R60 ;  /* 0x0000000402307825 */ /* 0x000fe200078e023c */
[----:B-----5:R-:W-:Y:S02]  /*16c0*/  SEL R56, R56, RZ, P1 ;  /* 0x000000ff38387207 */ /* 0x020fe40000800000 */
[----:B------:R-:W-:Y:S02]  /*16d0*/  SEL R21, R51, RZ, P1 ;  /* 0x000000ff33157207 */ /* 0x000fe40000800000 */
[----:B------:R-:W-:-:S02]  /*16e0*/  SEL R55, R55, RZ, P1 ;  /* 0x000000ff37377207 */ /* 0x000fc40000800000 */
[----:B------:R-:W-:Y:S02]  /*16f0*/  SEL R53, R53, RZ, P1 ;  /* 0x000000ff35357207 */ /* 0x000fe40000800000 */
[----:B------:R-:W-:Y:S02]  /*1700*/  SEL R54, R54, RZ, P1 ;  /* 0x000000ff36367207 */ /* 0x000fe40000800000 */
[----:B------:R-:W-:Y:S01]  /*1710*/  ISETP.LT.AND P1, PT, R6, 0x3f600, !P3 ;  /* 0x0003f6000600780c */ /* 0x000fe20005f21270 */
[----:B------:R-:W-:-:S12]  /*1720*/  IMAD.WIDE R50, R2, 0x4, R62 ;  /* 0x0000000402327825 */ /* 0x000fd800078e023e */
[----:B------:R0:W2:Y:S04]  /*1730*/  @P1 LDG.E R65, desc[UR4][R14.64] ;  /* 0x000000040e411981 */ /* 0x0000a8000c1e1900 */
[----:B------:R-:W3:Y:S04]  /*1740*/  @P1 LDG.E.EL R67, desc[UR4][R38.64] ;  /* 0x0000000426431981 */ /* 0x000ee8000c2e1900 */
[----:B------:R1:W4:Y:S04]  /*1750*/  @P1 LDG.E.EL R66, desc[UR4][R46.64] ;  /* 0x000000042e421981 */ /* 0x000328000c2e1900 */
[----:B------:R5:W4:Y:S04]  /*1760*/  @P1 LDG.E.EL R69, desc[UR4][R48.64] ;  /* 0x0000000430451981 */ /* 0x000b28000c2e1900 */
[----:B------:R4:W4:Y:S01]  /*1770*/  @P1 LDG.E.EL R71, desc[UR4][R50.64] ;  /* 0x0000000432471981 */ /* 0x000922000c2e1900 */
[----:B------:R-:W-:-:S05]  /*1780*/  IMAD.HI R45, R52, 0x2050c9f9, RZ ;  /* 0x2050c9f9342d7827 */ /* 0x000fca00078e02ff */
[----:B------:R-:W-:Y:S02]  /*1790*/  SHF.R.U32.HI R64, RZ, 0x1f, R45 ;  /* 0x0000001fff407819 */ /* 0x000fe4000001162d */
[----:B------:R-:W-:Y:S02]  /*17a0*/  SEL R57, R57, RZ, P2 ;  /* 0x000000ff39397207 */ /* 0x000fe40001000000 */
[----:B------:R-:W-:Y:S02]  /*17b0*/  LEA.HI.SX32 R45, R45, R64, 0x13 ;  /* 0x000000402d2d7211 */ /* 0x000fe400078f9aff */
[----:B------:R-:W-:Y:S02]  /*17c0*/  SEL R68, R68, RZ, P2 ;  /* 0x000000ff44447207 */ /* 0x000fe40001000000 */
[----:B------:R-:W-:Y:S01]  /*17d0*/  ISETP.GE.AND P2, PT, R4, 0x60, PT ;  /* 0x000000600400780c */ /* 0x000fe20003f46270 */
[----:B------:R-:W-:Y:S01]  /*17e0*/  IMAD R45, R45, -0xfd80, R52 ;  /* 0xffff02802d2d7824 */ /* 0x000fe200078e0234 */
[----:B0-----:R-:W-:-:S03]  /*17f0*/  HFMA2.MMA R15, -RZ, RZ, 0, 0 ;  /* 0x00000000ff0f7435 */ /* 0x001fc600000001ff */
[----:B------:R-:W-:Y:S02]  /*1800*/  IMAD R45, R88, 0x3f60, R45 ;  /* 0x00003f60582d7824 */ /* 0x000fe400078e022d */
[----:B-1----:R-:W-:-:S04]  /*1810*/  IMAD.WIDE R46, R4, 0x4, R60 ;  /* 0x00000004042e7825 */ /* 0x002fc800078e023c */
[----:B------:R-:W-:-:S04]  /*1820*/  IMAD.WIDE R12, R45, 0x4, R12 ;  /* 0x000000042d0c7825 */ /* 0x000fc800078e020c */
[----:B------:R-:W-:-:S04]  /*1830*/  IMAD.WIDE R38, R4, 0x4, R58 ;  /* 0x0000000404267825 */ /* 0x000fc800078e023a */
[----:B-----5:R-:W-:Y:S02]  /*1840*/  IMAD.MOV.U32 R48, RZ, RZ, RZ ;  /* 0x000000ffff307224 */ /* 0x020fe400078e00ff */
[----:B------:R-:W-:Y:S02]  /*1850*/  IMAD.MOV.U32 R96, RZ, RZ, RZ ;  /* 0x000000ffff607224 */ /* 0x000fe400078e00ff */
[----:B------:R-:W-:Y:S02]  /*1860*/  IMAD.MOV.U32 R45, RZ, RZ, RZ ;  /* 0x000000ffff2d7224 */ /* 0x000fe400078e00ff */
[----:B------:R-:W-:Y:S02]  /*1870*/  IMAD.MOV.U32 R60, RZ, RZ, RZ ;  /* 0x000000ffff3c7224 */ /* 0x000fe400078e00ff */
[----:B------:R-:W-:-:S04]  /*1880*/  IMAD.WIDE R16, R4, 0x4, R16 ;  /* 0x0000000404107825 */ /* 0x000fc800078e0210 */
[----:B------:R-:W-:Y:S01]  /*1890*/  IMAD.WIDE R58, R4, 0x4, R62 ;  /* 0x00000004043a7825 */ /* 0x000fe200078e023e */
[----:B--2---:R-:W-:Y:S02]  /*18a0*/  SEL R52, R65, RZ, P1 ;  /* 0x000000ff41347207 */ /* 0x004fe40000800000 */
[----:B---3--:R-:W-:Y:S02]  /*18b0*/  SEL R14, R67, RZ, P1 ;  /* 0x000000ff430e7207 */ /* 0x008fe40000800000 */
[----:B----4-:R-:W-:Y:S02]  /*18c0*/  SEL R51, R66, RZ, P1 ;  /* 0x000000ff42337207 */ /* 0x010fe40000800000 */
[----:B------:R-:W-:Y:S02]  /*18d0*/  SEL R49, R69, RZ, P1 ;  /* 0x000000ff45317207 */ /* 0x000fe40000800000 */
[----:B------:R-:W-:Y:S02]  /*18e0*/  SEL R50, R71, RZ, P1 ;  /* 0x000000ff47327207 */ /* 0x000fe40000800000 */
[----:B------:R-:W-:-:S13]  /*18f0*/  ISETP.LT.AND P1, PT, R6, 0x3f600, !P2 ;  /* 0x0003f6000600780c */ /* 0x000fda0005721270 */
[----:B------:R-:W2:Y:S04]  /*1900*/  @P1 LDG.E R48, desc[UR4][R12.64] ;  /* 0x000000040c301981 */ /* 0x000ea8000c1e1900 */
[----:B------:R0:W3:Y:S04]  /*1910*/  @P1 LDG.E.EL R96, desc[UR4][R16.64] ;  /* 0x0000000410601981 */ /* 0x0000e8000c2e1900 */
[----:B------:R1:W4:Y:S04]  /*1920*/  @P1 LDG.E.EL R15, desc[UR4][R38.64] ;  /* 0x00000004260f1981 */ /* 0x000328000c2e1900 */
[----:B------:R-:W5:Y:S04]  /*1930*/  @P1 LDG.E.EL R45, desc[UR4][R46.64] ;  /* 0x000000042e2d1981 */ /* 0x000f68000c2e1900 */
[----:B------:R1:W5:Y:S01]  /*1940*/  @P1 LDG.E.EL R60, desc[UR4][R58.64] ;  /* 0x000000043a3c1981 */ /* 0x000362000c2e1900 */
[----:B0-----:R-:W-:-:S02]  /*1950*/  VIADD R17, R10, 0xffffff40 ;  /* 0xffffff400a117836 */ /* 0x001fc40000000000 */
[----:B------:R-:W-:-:S03]  /*1960*/  IMAD R12, R40, -0xa9, R5 ;  /* 0xffffff57280c7824 */ /* 0x000fc600078e0205 */
[----:B------:R-:W-:Y:S01]  /*1970*/  ISETP.GE.U32.AND P2, PT, R17, 0x60, PT ;  /* 0x000000601100780c */ /* 0x000fe20003f46070 */
[----:B------:R-:W-:Y:S01]  /*1980*/  IMAD R12, R11, 0x3f60, R12 ;  /* 0x00003f600b0c7824 */ /* 0x000fe200078e020c */
[----:B------:R-:W-:Y:S01]  /*1990*/  CS2R R66, SRZ ;  /* 0x0000000000427805 */ /* 0x000fe2000001ff00 */
[----:B------:R-:W-:Y:S02]  /*19a0*/  IMAD.MOV.U32 R13, RZ, RZ, RZ ;  /* 0x000000ffff0d7224 */ /* 0x000fe400078e00ff */
[----:B------:R-:W-:Y:S01]  /*19b0*/  IMAD R64, R17, 0xa9, R12 ;  /* 0x000000a911407824 */ /* 0x000fe200078e020c */
[----:B------:R-:W-:Y:S01]  /*19c0*/  MOV R40, RZ ;  /* 0x000000ff00287202 */ /* 0x000fe20000000f00 */
[----:B-1----:R-:W-:-:S04]  /*19d0*/  IMAD.WIDE R38, R10, 0x4, R84 ;  /* 0x000000040a267825 */ /* 0x002fc800078e0254 */
[----:B------:R-:W-:-:S04]  /*19e0*/  IMAD.WIDE R58, R10, 0x4, R82 ;  /* 0x000000040a3a7825 */ /* 0x000fc800078e0252 */
[----:B------:R-:W-:-:S04]  /*19f0*/  IMAD.WIDE R62, R10, 0x4, R116 ;  /* 0x000000040a3e7825 */ /* 0x000fc800078e0274 */
[----:B------:R-:W-:Y:S01]  /*1a00*/  IMAD.WIDE R64, R64, 0x4, R72 ;  /* 0x0000000440407825 */ /* 0x000fe200078e0248 */
[----:B--2---:R-:W-:Y:S02]  /*1a10*/  SEL R48, R48, RZ, P1 ;  /* 0x000000ff30307207 */ /* 0x004fe40000800000 */
[----:B---3--:R-:W-:Y:S02]  /*1a20*/  SEL R96, R96, RZ, P1 ;  /* 0x000000ff60607207 */ /* 0x008fe40000800000 */
[----:B----4-:R-:W-:Y:S02]  /*1a30*/  SEL R47, R15, RZ, P1 ;  /* 0x000000ff0f2f7207 */ /* 0x010fe40000800000 */
[----:B-----5:R-:W-:Y:S02]  /*1a40*/  SEL R45, R45, RZ, P1 ;  /* 0x000000ff2d2d7207 */ /* 0x020fe40000800000 */
[----:B------:R-:W-:Y:S02]  /*1a50*/  SEL R46, R60, RZ, P1 ;  /* 0x000000ff3c2e7207 */ /* 0x000fe40000800000 */
[----:B------:R-:W-:Y:S01]  /*1a60*/  ISETP.LT.AND P1, PT, R5, 0x3f600, !P2 ;  /* 0x0003f6000500780c */ /* 0x000fe20005721270 */
[----:B------:R-:W-:-:S02]  /*1a70*/  IMAD.MOV.U32 R15, RZ, RZ, RZ ;  /* 0x000000ffff0f7224 */ /* 0x000fc400078e00ff */
[----:B------:R-:W-:-:S10]  /*1a80*/  IMAD.WIDE R60, R10, 0x4, R118 ;  /* 0x000000040a3c7825 */ /* 0x000fd400078e0276 */
[----:B------:R-:W2:Y:S04]  /*1a90*/  @P1 LDG.E.EL R13, desc[UR4][R60.64+-0x300] ;  /* 0xfffd00043c0d1981 */ /* 0x000ea8000c2e1900 */
[----:B------:R-:W3:Y:S04]  /*1aa0*/  @P1 LDG.E.EL R66, desc[UR4][R38.64+-0x300] ;  /* 0xfffd000426421981 */ /* 0x000ee8000c2e1900 */
[----:B------:R-:W4:Y:S04]  /*1ab0*/  @P1 LDG.E R15, desc[UR4][R64.64] ;  /* 0x00000004400f1981 */ /* 0x000f28000c1e1900 */
[----:B------:R0:W5:Y:S04]  /*1ac0*/  @P1 LDG.E.EL R40, desc[UR4][R58.64+-0x300] ;  /* 0xfffd00043a281981 */ /* 0x000168000c2e1900 */
[----:B------:R1:W5:Y:S01]  /*1ad0*/  @P1 LDG.E.EL R67, desc[UR4][R62.64+-0x300] ;  /* 0xfffd00043e431981 */ /* 0x000362000c2e1900 */
[----:B------:R-:W-:Y:S01]  /*1ae0*/  ISETP.GT.AND P2, PT, R10, 0x11f, PT ;  /* 0x0000011f0a00780c */ /* 0x000fe20003f44270 */
[----:B------:R-:W-:Y:S01]  /*1af0*/  IMAD.MOV.U32 R69, RZ, RZ, RZ ;  /* 0x000000ffff457224 */ /* 0x000fe200078e00ff */
[----:B------:R-:W-:Y:S01]  /*1b00*/  CS2R R72, SRZ ;  /* 0x0000000000487805 */ /* 0x000fe2000001ff00 */
[----:B------:R-:W-:-:S02]  /*1b10*/  IMAD.MOV.U32 R71, RZ, RZ, RZ ;  /* 0x000000ffff477224 */ /* 0x000fc400078e00ff */
[----:B------:R-:W-:Y:S02]  /*1b20*/  IMAD.MOV.U32 R74, RZ, RZ, RZ ;  /* 0x000000ffff4a7224 */ /* 0x000fe400078e00ff */
[----:B0-----:R-:W-:-:S04]  /*1b30*/  IMAD.WIDE R58, R10, 0x4, R100 ;  /* 0x000000040a3a7825 */ /* 0x001fc800078e0264 */
[----:B------:R-:W-:-:S04]  /*1b40*/  IMAD.WIDE R60, R10, 0x4, R106 ;  /* 0x000000040a3c7825 */ /* 0x000fc800078e026a */
[----:B-1----:R-:W-:-:S04]  /*1b50*/  IMAD.WIDE R62, R10, 0x4, R108 ;  /* 0x000000040a3e7825 */ /* 0x002fc800078e026c */
[----:B------:R-:W-:Y:S01]  /*1b60*/  IMAD.WIDE R64, R10, 0x4, R110 ;  /* 0x000000040a407825 */ /* 0x000fe200078e026e */
[----:B--2---:R-:W-:Y:S02]  /*1b70*/  SEL R38, R13, RZ, P1 ;  /* 0x000000ff0d267207 */ /* 0x004fe40000800000 */
[----:B------:R-:W-:Y:S02]  /*1b80*/  IADD3 R13, R10, -0x120, RZ ;  /* 0xfffffee00a0d7810 */ /* 0x000fe40007ffe0ff */
[----:B---3--:R-:W-:Y:S02]  /*1b90*/  SEL R16, R66, RZ, P1 ;  /* 0x000000ff42107207 */ /* 0x008fe40000800000 */
[----:B----4-:R-:W-:Y:S02]  /*1ba0*/  SEL R15, R15, RZ, P1 ;  /* 0x000000ff0f0f7207 */ /* 0x010fe40000800000 */
[----:B-----5:R-:W-:Y:S02]  /*1bb0*/  SEL R40, R40, RZ, P1 ;  /* 0x000000ff28287207 */ /* 0x020fe40000800000 */
[----:B------:R-:W-:-:S02]  /*1bc0*/  SEL R39, R67, RZ, P1 ;  /* 0x000000ff43277207 */ /* 0x000fc40000800000 */
[----:B------:R-:W-:Y:S01]  /*1bd0*/  ISETP.LT.AND P1, PT, R5, 0x3f600, P2 ;  /* 0x0003f6000500780c */ /* 0x000fe20001721270 */
[----:B------:R-:W-:-:S04]  /*1be0*/  IMAD R13, R13, 0xa9, R12 ;  /* 0x000000a90d0d7824 */ /* 0x000fc800078e020c */
[----:B------:R-:W-:-:S08]  /*1bf0*/  IMAD.WIDE R66, R13, 0x4, R98 ;  /* 0x000000040d427825 */ /* 0x000fd000078e0262 */
[----:B------:R-:W2:Y:S04]  /*1c00*/  @P1 LDG.E.EL R73, desc[UR4][R58.64+-0x480] ;  /* 0xfffb80043a491981 */ /* 0x000ea8000c2e1900 */
[----:B------:R0:W3:Y:S04]  /*1c10*/  @P1 LDG.E.EL R71, desc[UR4][R60.64+-0x480] ;  /* 0xfffb80043c471981 */ /* 0x0000e8000c2e1900 */
[----:B------:R-:W4:Y:S04]  /*1c20*/  @P1 LDG.E.EL R72, desc[UR4][R62.64+-0x480] ;  /* 0xfffb80043e481981 */ /* 0x000f28000c2e1900 */
[----:B------:R-:W5:Y:S04]  /*1c30*/  @P1 LDG.E.EL R74, desc[UR4][R64.64+-0x480] ;  /* 0xfffb8004404a1981 */ /* 0x000f68000c2e1900 */
[----:B------:R1:W5:Y:S01]  /*1c40*/  @P1 LDG.E R69, desc[UR4][R66.64] ;  /* 0x0000000442451981 */ /* 0x000362000c1e1900 */
[----:B------:R-:W-:Y:S01]  /*1c50*/  IMAD R13, R81, -0xa9, R6 ;  /* 0xffffff57510d7824 */ /* 0x000fe200078e0206 */
[----:B------:R-:W-:-:S02]  /*1c60*/  ISETP.GT.AND P2, PT, R0, 0x11f, PT ;  /* 0x0000011f0000780c */ /* 0x000fc40003f44270 */
[----:B0-----:R-:W-:Y:S01]  /*1c70*/  IADD3 R60, R0, -0x120, RZ ;  /* 0xfffffee0003c7810 */ /* 0x001fe20007ffe0ff */
[----:B------:R-:W-:Y:S01]  /*1c80*/  IMAD R13, R88, 0x3f60, R13 ;  /* 0x00003f60580d7824 */ /* 0x000fe200078e020d */
[----:B------:R-:W-:Y:S01]  /*1c90*/  CS2R R84, SRZ ;  /* 0x0000000000547805 */ /* 0x000fe2000001ff00 */
[----:B------:R-:W-:Y:S02]  /*1ca0*/  IMAD.MOV.U32 R81, RZ, RZ, RZ ;  /* 0x000000ffff517224 */ /* 0x000fe400078e00ff */
[----:B-1----:R-:W-:Y:S01]  /*1cb0*/  IMAD R67, R60, 0xa9, R13 ;  /* 0x000000a93c437824 */ /* 0x002fe200078e020d */
[----:B------:R-:W-:Y:S01]  /*1cc0*/  CS2R R82, SRZ ;  /* 0x0000000000527805 */ /* 0x000fe2000001ff00 */
[----:B------:R-:W-:-:S04]  /*1cd0*/  IMAD.WIDE R58, R0, 0x4, R100 ;  /* 0x00000004003a7825 */ /* 0x000fc800078e0264 */
[----:B------:R-:W-:-:S04]  /*1ce0*/  IMAD.WIDE R60, R0, 0x4, R106 ;  /* 0x00000004003c7825 */ /* 0x000fc800078e026a */
        /* <DEDUP_REMOVED lines=8> */
[----:B------:R-:W-:-:S13]  /*1d70*/  ISETP.LT.AND P1, PT, R6, 0x3f600, P2 ;  /* 0x0003f6000600780c */ /* 0x000fda0001721270 */
[----:B------:R-:W2:Y:S04]  /*1d80*/  @P1 LDG.E.EL R81, desc[UR4][R58.64+-0x480] ;  /* 0xfffb80043a511981 */ /* 0x000ea8000c2e1900 */
[----:B------:R0:W3:Y:S04]  /*1d90*/  @P1 LDG.E.EL R82, desc[UR4][R60.64+-0x480] ;  /* 0xfffb80043c521981 */ /* 0x0000e8000c2e1900 */
[----:B------:R-:W4:Y:S04]  /*1da0*/  @P1 LDG.E.EL R83, desc[UR4][R62.64+-0x480] ;  /* 0xfffb80043e531981 */ /* 0x000f28000c2e1900 */
[----:B------:R-:W5:Y:S04]  /*1db0*/  @P1 LDG.E.EL R84, desc[UR4][R64.64+-0x480] ;  /* 0xfffb800440541981 */ /* 0x000f68000c2e1900 */
[----:B------:R1:W5:Y:S01]  /*1dc0*/  @P1 LDG.E R85, desc[UR4][R66.64] ;  /* 0x0000000442551981 */ /* 0x000362000c1e1900 */
[----:B------:R-:W-:Y:S01]  /*1dd0*/  IMAD R91, R89, -0xa9, R76 ;  /* 0xffffff57595b7824 */ /* 0x000fe200078e024c */
[C---:B------:R-:W-:Y:S01]  /*1de0*/  ISETP.GT.AND P2, PT, R3.reuse, 0x11f, PT ;  /* 0x0000011f0300780c */ /* 0x040fe20003f44270 */
[----:B0-----:R-:W-:-:S02]  /*1df0*/  VIADD R61, R3, 0xfffffee0 ;  /* 0xfffffee0033d7836 */ /* 0x001fc40000000000 */
        /* <DEDUP_REMOVED lines=25> */
[----:B------:R-:W-:Y:S02]  /*1f90*/  CS2R R104, SRZ ;  /* 0x0000000000687805 */ /* 0x000fe4000001ff00 */
[----:B------:R-:W-:Y:S01]  /*1fa0*/  CS2R R94, SRZ ;  /* 0x00000000005e7805 */ /* 0x000fe2000001ff00 */
        /* <DEDUP_REMOVED lines=14> */
[----:B------:R-:W3:Y:S04]  /*2090*/  @P1 LDG.E.EL R95, desc[UR4][R60.64+-0x480] ;  /* 0xfffb80043c5f1981 */ /* 0x000ee8000c2e1900 */
[----:B------:R-:W4:Y:S04]  /*20a0*/  @P1 LDG.E.EL R102, desc[UR4][R62.64+-0x480] ;  /* 0xfffb80043e661981 */ /* 0x000f28000c2e1900 */
[----:B------:R-:W5:Y:S04]  /*20b0*/  @P1 LDG.E.EL R103, desc[UR4][R64.64+-0x480] ;  /* 0xfffb800440671981 */ /* 0x000f68000c2e1900 */
[----:B------:R0:W5:Y:S01]  /*20c0*/  @P1 LDG.E R104, desc[UR4][R66.64] ;  /* 0x0000000442681981 */ /* 0x000162000c1e1900 */
[----:B------:R-:W-:-:S02]  /*20d0*/  VIADD R112, R9, 0xfffffee0 ;  /* 0xfffffee009707836 */ /* 0x000fc40000000000 */
[----:B------:R-:W-:-:S04]  /*20e0*/  IMAD R79, R79, -0xa9, R80 ;  /* 0xffffff574f4f7824 */ /* 0x000fc800078e0250 */
[----:B0-----:R-:W-:Y:S01]  /*20f0*/  IMAD R66, R112, 0xa9, R79 ;  /* 0x000000a970427824 */ /* 0x001fe200078e024f */
[----:B------:R-:W-:-:S03]  /*2100*/  CS2R R114, SRZ ;  /* 0x0000000000727805 */ /* 0x000fc6000001ff00 */
[----:B------:R-:W-:Y:S01]  /*2110*/  IMAD R66, R11, 0x3f60, R66 ;  /* 0x00003f600b427824 */ /* 0x000fe200078e0242 */
[----:B------:R-:W-:Y:S01]  /*2120*/  CS2R R112, SRZ ;  /* 0x0000000000707805 */ /* 0x000fe2000001ff00 */
[----:B------:R-:W-:Y:S02]  /*2130*/  IMAD.MOV.U32 R80, RZ, RZ, RZ ;  /* 0x000000ffff507224 */ /* 0x000fe400078e00ff */
        /* <DEDUP_REMOVED lines=10> */
[----:B------:R-:W-:-:S13]  /*21e0*/  ISETP.GT.AND P1, PT, R9, 0x11f, !P0 ;  /* 0x0000011f0900780c */ /* 0x000fda0004724270 */
[----:B------:R-:W2:Y:S04]  /*21f0*/  @P1 LDG.E.EL R80, desc[UR4][R58.64+-0x480] ;  /* 0xfffb80043a501981 */ /* 0x000ea8000c2e1900 */
[----:B------:R-:W3:Y:S04]  /*2200*/  @P1 LDG.E.EL R105, desc[UR4][R60.64+-0x480] ;  /* 0xfffb80043c691981 */ /* 0x000ee8000c2e1900 */
[----:B------:R-:W4:Y:S04]  /*2210*/  @P1 LDG.E.EL R112, desc[UR4][R62.64+-0x480] ;  /* 0xfffb80043e701981 */ /* 0x000f28000c2e1900 */
[----:B------:R-:W5:Y:S04]  /*2220*/  @P1 LDG.E.EL R113, desc[UR4][R64.64+-0x480] ;  /* 0xfffb800440711981 */ /* 0x000f68000c2e1900 */
[----:B------:R0:W5:Y:S01]  /*2230*/  @P1 LDG.E R114, desc[UR4][R66.64] ;  /* 0x0000000442721981 */ /* 0x000162000c1e1900 */
[----:B------:R-:W-:Y:S01]  /*2240*/  IMAD R77, R77, -0xa9, R78 ;  /* 0xffffff574d4d7824 */ /* 0x000fe200078e024e */
[----:B0-----:R-:W-:-:S05]  /*2250*/  IADD3 R66, R8, -0x120, RZ ;  /* 0xfffffee008427810 */ /* 0x001fca0007ffe0ff */
[----:B------:R-:W-:Y:S01]  /*2260*/  IMAD R66, R66, 0xa9, R77 ;  /* 0x000000a942427824 */ /* 0x000fe200078e024d */
        /* <DEDUP_REMOVED lines=15> */
[----:B------:R0:W2:Y:S04]  /*2360*/  @P1 LDG.E.EL R78, desc[UR4][R58.64+-0x480] ;  /* 0xfffb80043a4e1981 */ /* 0x0000a8000c2e1900 */
[----:B------:R1:W3:Y:S04]  /*2370*/  @P1 LDG.E.EL R121, desc[UR4][R60.64+-0x480] ;  /* 0xfffb80043c791981 */ /* 0x0002e8000c2e1900 */
[----:B------:R4:W5:Y:S04]  /*2380*/  @P1 LDG.E.EL R115, desc[UR4][R62.64+-0x480] ;  /* 0xfffb80043e731981 */ /* 0x000968000c2e1900 */
[----:B------:R1:W5:Y:S04]  /*2390*/  @P1 LDG.E.EL R120, desc[UR4][R64.64+-0x480] ;  /* 0xfffb800440781981 */ /* 0x000368000c2e1900 */
[----:B------:R1:W5:Y:S01]  /*23a0*/  @P1 LDG.E R122, desc[UR4][R66.64] ;  /* 0x00000004427a1981 */ /* 0x000362000c1e1900 */
[----:B0-----:R-:W-:-:S02]  /*23b0*/  VIADD R58, R7, 0xfffffee0 ;  /* 0xfffffee0073a7836 */ /* 0x001fc40000000000 */
[----:B------:R-:W-:-:S04]  /*23c0*/  IMAD R70, R75, -0xa9, R70 ;  /* 0xffffff574b467824 */ /* 0x000fc800078e0246 */
[----:B------:R-:W-:Y:S01]  /*23d0*/  IMAD R58, R58, 0xa9, R70 ;  /* 0x000000a93a3a7824 */ /* 0x000fe200078e0246 */
[----:B------:R-:W-:-:S03]  /*23e0*/  HFMA2.MMA R124, -RZ, RZ, 0, 0 ;  /* 0x00000000ff7c7435 */ /* 0x000fc600000001ff */
[----:B------:R-:W-:Y:S02]  /*23f0*/  IMAD R58, R11, 0x3f60, R58 ;  /* 0x00003f600b3a7824 */ /* 0x000fe400078e023a */
[----:B------:R-:W-:Y:S02]  /*2400*/  IMAD.MOV.U32 R75, RZ, RZ, RZ ;  /* 0x000000ffff4b7224 */ /* 0x000fe400078e00ff */
[----:B------:R-:W-:Y:S01]  /*2410*/  IMAD.WIDE R58, R58, 0x4, R98 ;  /* 0x000000043a3a7825 */ /* 0x000fe200078e0262 */
[----:B------:R-:W-:-:S03]  /*2420*/  CS2R R98, SRZ ;  /* 0x0000000000627805 */ /* 0x000fc6000001ff00 */
[----:B-1----:R-:W-:-:S04]  /*2430*/  IMAD.WIDE R60, R7, 0x4, R100 ;  /* 0x00000004073c7825 */ /* 0x002fc800078e0264 */
[----:B----4-:R-:W-:-:S04]  /*2440*/  IMAD.WIDE R62, R7, 0x4, R106 ;  /* 0x00000004073e7825 */ /* 0x010fc800078e026a */
[----:B------:R-:W-:-:S04]  /*2450*/  IMAD.WIDE R64, R7, 0x4, R108 ;  /* 0x0000000407407825 */ /* 0x000fc800078e026c */
[----:B------:R-:W-:Y:S01]  /*2460*/  IMAD.WIDE R66, R7, 0x4, R110 ;  /* 0x0000000407427825 */ /* 0x000fe200078e026e */
[----:B--2---:R-:W-:Y:S02]  /*2470*/  SEL R78, R78, RZ, P1 ;  /* 0x000000ff4e4e7207 */ /* 0x004fe40000800000 */
[----:B---3--:R-:W-:Y:S02]  /*2480*/  SEL R121, R121, RZ, P1 ;  /* 0x000000ff79797207 */ /* 0x008fe40000800000 */
[----:B-----5:R-:W-:Y:S02]  /*2490*/  SEL R115, R115, RZ, P1 ;  /* 0x000000ff73737207 */ /* 0x020fe40000800000 */
[----:B------:R-:W-:Y:S02]  /*24a0*/  SEL R120, R120, RZ, P1 ;  /* 0x000000ff78787207 */ /* 0x000fe40000800000 */
[----:B------:R-:W-:Y:S02]  /*24b0*/  SEL R122, R122, RZ, P1 ;  /* 0x000000ff7a7a7207 */ /* 0x000fe40000800000 */
[----:B------:R-:W-:-:S13]  /*24c0*/  ISETP.GT.AND P1, PT, R7, 0x11f, !P0 ;  /* 0x0000011f0700780c */ /* 0x000fda0004724270 */
[----:B------:R-:W2:Y:S04]  /*24d0*/  @P1 LDG.E.EL R124, desc[UR4][R60.64+-0x480] ;  /* 0xfffb80043c7c1981 */ /* 0x000ea8000c2e1900 */
[----:B------:R-:W3:Y:S04]  /*24e0*/  @P1 LDG.E.EL R123, desc[UR4][R62.64+-0x480] ;  /* 0xfffb80043e7b1981 */ /* 0x000ee8000c2e1900 */
[----:B------:R-:W4:Y:S04]  /*24f0*/  @P1 LDG.E.EL R99, desc[UR4][R64.64+-0x480] ;  /* 0xfffb800440631981 */ /* 0x000f28000c2e1900 */
[----:B------:R-:W5:Y:S04]  /*2500*/  @P1 LDG.E.EL R75, desc[UR4][R66.64+-0x480] ;  /* 0xfffb8004424b1981 */ /* 0x000f68000c2e1900 */
[----:B------:R0:W5:Y:S01]  /*2510*/  @P1 LDG.E R98, desc[UR4][R58.64] ;  /* 0x000000043a621981 */ /* 0x000162000c1e1900 */
[----:B------:R-:W-:-:S04]  /*2520*/  FADD R101, R43, 9.9999997473787516356e-06 ;  /* 0x3727c5ac2b657421 */ /* 0x000fc80000000000 */
[----:B0-----:R-:W0:Y:S01]  /*2530*/  MUFU.SQRT R58, R101 ;  /* 0x00000065003a7308 */ /* 0x001e220000002000 */
[----:B------:R-:W-:-:S07]  /*2540*/  FADD R61, R26, 9.9999997473787516356e-06 ;  /* 0x3727c5ac1a3d7421 */ /* 0x000fce0000000000 */
[----:B------:R-:W1:Y:S01]  /*2550*/  MUFU.SQRT R26, R61 ;  /* 0x0000003d001a7308 */ /* 0x000e620000002000 */
[----:B------:R-:W-:Y:S01]  /*2560*/  FADD R62, R25, 9.9999997473787516356e-06 ;  /* 0x3727c5ac193e7421 */ /* 0x000fe20000000000 */
[----:B0-----:R-:W-:-:S06]  /*2570*/  FSETP.GEU.AND P5, PT, R58, 1.175494350822287508e-38, PT ;  /* 0x008000003a00780b */ /* 0x001fcc0003fae000 */
[----:B------:R-:W0:Y:S01]  /*2580*/  MUFU.SQRT R60, R62 ;  /* 0x0000003e003c7308 */ /* 0x000e220000002000 */
[----:B------:R-:W-:Y:S01]  /*2590*/  FADD R24, R24, 9.9999997473787516356e-06 ;  /* 0x3727c5ac18187421 */ /* 0x000fe20000000000 */
[----:B-1----:R-:W-:-:S06]  /*25a0*/  FSETP.GEU.AND P4, PT, R26, 1.175494350822287508e-38, PT ;  /* 0x008000001a00780b */ /* 0x002fcc0003f8e000 */
[----:B------:R-:W1:Y:S01]  /*25b0*/  MUFU.SQRT R24, R24 ;  /* 0x0000001800187308 */ /* 0x000e620000002000 */
[----:B------:R-:W-:Y:S01]  /*25c0*/  FADD R73, R73, 9.9999997473787516356e-06 ;  /* 0x3727c5ac49497421 */ /* 0x000fe20000000000 */
[----:B0-----:R-:W-:-:S06]  /*25d0*/  FSETP.GEU.AND P3, PT, R60, 1.175494350822287508e-38, PT ;  /* 0x008000003c00780b */ /* 0x001fcc0003f6e000 */
[----:B------:R-:W0:Y:S01]  /*25e0*/  MUFU.SQRT R63, R73 ;  /* 0x00000049003f7308 */ /* 0x000e220000002000 */
[----:B------:R-:W-:Y:S01]  /*25f0*/  FADD R80, R80, 9.9999997473787516356e-06 ;  /* 0x3727c5ac50507421 */ /* 0x000fe20000000000 */
[----:B------:R-:W-:Y:S01]  /*2600*/  FADD R78, R78, 9.9999997473787516356e-06 ;  /* 0x3727c5ac4e4e7421 */ /* 0x000fe20000000000 */
[----:B------:R-:W-:Y:S01]  /*2610*/  FADD R20, R20, 9.9999997473787516356e-06 ;  /* 0x3727c5ac14147421 */ /* 0x000fe20000000000 */
[----:B-1----:R-:W-:-:S04]  /*2620*/  FSETP.GEU.AND P2, PT, R24, 1.175494350822287508e-38, PT ;  /* 0x008000001800780b */ /* 0x002fc80003f4e000 */
[----:B------:R-:W1:Y:S01]  /*2630*/  MUFU.SQRT R66, R80 ;  /* 0x0000005000427308 */ /* 0x000e620000002000 */
[----:B------:R-:W-:-:S07]  /*2640*/  P2R R100, PR, RZ, 0x1 ;  /* 0x00000001ff647803 */ /* 0x000fce0000000000 */
[----:B------:R-:W1:Y:S01]  /*2650*/  MUFU.SQRT R73, R78 ;  /* 0x0000004e00497308 */ /* 0x000e620000002000 */
[----:B0-----:R-:W-:-:S07]  /*2660*/  FSETP.GEU.AND P0, PT, R63, 1.175494350822287508e-38, PT ;  /* 0x008000003f00780b */ /* 0x001fce0003f0e000 */
[----:B------:R-:W-:Y:S01]  /*2670*/  MUFU.SQRT R20, R20 ;  /* 0x0000001400147308 */ /* 0x000fe20000002000 */
[----:B------:R-:W-:Y:S02]  /*2680*/  P2R R64, PR, RZ, 0x1 ;  /* 0x00000001ff407803 */ /* 0x000fe40000000000 */
[----:B-1----:R-:W-:Y:S01]  /*2690*/  FSETP.GEU.AND P0, PT, R66, 1.175494350822287508e-38, PT ;  /* 0x008000004200780b */ /* 0x002fe20003f0e000 */
[----:B------:R-:W-:Y:S01]  /*26a0*/  FADD R21, R21, 9.9999997473787516356e-06 ;  /* 0x3727c5ac15157421 */ /* 0x000fe20000000000 */
[----:B------:R-:W-:Y:S02]  /*26b0*/  FSETP.GT.AND P6, PT, R73, 8.50705917302346158658e+37, PT ;  /* 0x7e8000004900780b */ /* 0x000fe40003fc4000 */
[----:B------:R-:W-:Y:S01]  /*26c0*/  P2R R101, PR, RZ, 0x1 ;  /* 0x00000001ff657803 */ /* 0x000fe20000000000 */
[----:B------:R-:W-:Y:S01]  /*26d0*/  MUFU.SQRT R106, R21 ;  /* 0x00000015006a7308 */ /* 0x000fe20000002000 */
[----:B------:R-:W-:Y:S01]  /*26e0*/  FADD R14, R14, 9.9999997473787516356e-06 ;  /* 0x3727c5ac0e0e7421 */ /* 0x000fe20000000000 */
[----:B------:R-:W-:Y:S01]  /*26f0*/  FSEL R67, R97, 1, P6 ;  /* 0x3f80000061437808 */ /* 0x000fe20003000000 */
[----:B------:R-:W-:Y:S01]  /*2700*/  FADD R96, R96, 9.9999997473787516356e-06 ;  /* 0x3727c5ac60607421 */ /* 0x000fe20000000000 */
[----:B------:R-:W-:-:S04]  /*2710*/  FADD R16, R16, 9.9999997473787516356e-06 ;  /* 0x3727c5ac10107421 */ /* 0x000fc80000000000 */
[----:B------:R-:W-:Y:S08]  /*2720*/  MUFU.SQRT R14, R14 ;  /* 0x0000000e000e7308 */ /* 0x000ff00000002000 */
[----:B------:R-:W-:Y:S08]  /*2730*/  MUFU.SQRT R110, R96 ;  /* 0x00000060006e7308 */ /* 0x000ff00000002000 */
[----:B------:R-:W-:Y:S01]  /*2740*/  MUFU.SQRT R16, R16 ;  /* 0x0000001000107308 */ /* 0x000fe20000002000 */
[----:B------:R-:W-:Y:S01]  /*2750*/  FADD R81, R81, 9.9999997473787516356e-06 ;  /* 0x3727c5ac51517421 */ /* 0x000fe20000000000 */
[----:B------:R-:W-:Y:S01]  /*2760*/  FADD R89, R89, 9.9999997473787516356e-06 ;  /* 0x3727c5ac59597421 */ /* 0x000fe20000000000 */
[----:B------:R-:W-:-:S06]  /*2770*/  FADD R94, R94, 9.9999997473787516356e-06 ;  /* 0x3727c5ac5e5e7421 */ /* 0x000fcc0000000000 */
[----:B------:R-:W-:Y:S01]  /*2780*/  MUFU.SQRT R94, R94 ;  /* 0x0000005e005e7308 */ /* 0x000fe20000002000 */
[----:B------:R-:W-:Y:S01]  /*2790*/  FADD R22, R87, -R22 ;  /* 0x8000001657167221 */ /* 0x000fe20000000000 */
        /* <DEDUP_REMOVED lines=14> */
[----:B------:R-:W0:Y:S01]  /*2880*/  LDC.64 R86, c[0x0][0x268] ;  /* 0x00009a00ff567b82 */ /* 0x000e220000000a00 */
[----:B--2---:R-:W-:-:S02]  /*2890*/  SEL R124, R124, RZ, P1 ;  /* 0x000000ff7c7c7207 */ /* 0x004fc40000800000 */
[----:B---3--:R-:W-:Y:S02]  /*28a0*/  SEL R123, R123, RZ, P1 ;  /* 0x000000ff7b7b7207 */ /* 0x008fe40000800000 */
[----:B----4-:R-:W-:Y:S02]  /*28b0*/  SEL R99, R99, RZ, P1 ;  /* 0x000000ff63637207 */ /* 0x010fe40000800000 */
[----:B-----5:R-:W-:Y:S02]  /*28c0*/  SEL R75, R75, RZ, P1 ;  /* 0x000000ff4b4b7207 */ /* 0x020fe40000800000 */
[----:B------:R-:W-:Y:S02]  /*28d0*/  SEL R98, R98, RZ, P1 ;  /* 0x000000ff62627207 */ /* 0x000fe40000800000 */
[----:B------:R-:W-:-:S04]  /*28e0*/  FSETP.GT.AND P1, PT, R58, 8.50705917302346158658e+37, PT ;  /* 0x7e8000003a00780b */ /* 0x000fc80003f24000 */
[----:B------:R-:W-:-:S09]  /*28f0*/  FSEL R43, R97, 1, P1 ;  /* 0x3f800000612b7808 */ /* 0x000fd20000800000 */
[----:B------:R-:W-:Y:S01]  /*2900*/  @P1 FMUL R58, R58, 0.25 ;  /* 0x3e8000003a3a1820 */ /* 0x000fe20000400000 */
[----:B------:R-:W-:-:S04]  /*2910*/  FSETP.GT.AND P1, PT, R26, 8.50705917302346158658e+37, PT ;  /* 0x7e8000001a00780b */ /* 0x000fc80003f24000 */
[----:B------:R-:W-:-:S09]  /*2920*/  FSEL R59, R97, 1, P1 ;  /* 0x3f800000613b7808 */ /* 0x000fd20000800000 */
[----:B------:R-:W-:Y:S01]  /*2930*/  @P1 FMUL R26, R26, 0.25 ;  /* 0x3e8000001a1a1820 */ /* 0x000fe20000400000 */
[----:B------:R-:W-:-:S04]  /*2940*/  FSETP.GT.AND P1, PT, R60, 8.50705917302346158658e+37, PT ;  /* 0x7e8000003c00780b */ /* 0x000fc80003f24000 */
[----:B------:R-:W-:-:S09]  /*2950*/  FSEL R25, R97, 1, P1 ;  /* 0x3f80000061197808 */ /* 0x000fd20000800000 */
[----:B------:R-:W-:Y:S01]  /*2960*/  @P1 FMUL R60, R60, 0.25 ;  /* 0x3e8000003c3c1820 */ /* 0x000fe20000400000 */
[----:B------:R-:W-:Y:S01]  /*2970*/  FSETP.GT.AND P1, PT, R24, 8.50705917302346158658e+37, PT ;  /* 0x7e8000001800780b */ /* 0x000fe20003f24000 */
[----:B------:R-:W-:-:S03]  /*2980*/  FADD R124, R124, 9.9999997473787516356e-06 ;  /* 0x3727c5ac7c7c7421 */ /* 0x000fc60000000000 */
[----:B------:R-:W-:Y:S01]  /*2990*/  FSEL R61, R97, 1, P1 ;  /* 0x3f800000613d7808 */ /* 0x000fe20000800000 */
[----:B------:R-:W1:Y:S08]  /*29a0*/  MUFU.SQRT R78, R124 ;  /* 0x0000007c004e7308 */ /* 0x000e700000002000 */
[----:B------:R-:W-:Y:S01]  /*29b0*/  @P1 FMUL R24, R24, 0.25 ;  /* 0x3e80000018181820 */ /* 0x000fe20000400000 */
[----:B------:R-:W-:-:S04]  /*29c0*/  FSETP.GT.AND P1, PT, R63, 8.50705917302346158658e+37, PT ;  /* 0x7e8000003f00780b */ /* 0x000fc80003f24000 */
[----:B------:R-:W-:Y:S01]  /*29d0*/  FSEL R62, R97, 1, P1 ;  /* 0x3f800000613e7808 */ /* 0x000fe20000800000 */
[----:B------:R-:W-:Y:S01]  /*29e0*/  @!P3 FMUL R60, R60, 16777216 ;  /* 0x4b8000003c3cb820 */ /* 0x000fe20000400000 */
[----:B-1----:R-:W-:Y:S01]  /*29f0*/  FSETP.GT.AND P0, PT, R78, 8.50705917302346158658e+37, PT ;  /* 0x7e8000004e00780b */ /* 0x002fe20003f04000 */
[----:B------:R-:W-:-:S06]  /*2a00*/  @!P3 FMUL R25, R25, 16777216 ;  /* 0x4b8000001919b820 */ /* 0x000fcc0000400000 */
[----:B------:R-:W-:Y:S01]  /*2a10*/  @P1 FMUL R63, R63, 0.25 ;  /* 0x3e8000003f3f1820 */ /* 0x000fe20000400000 */
[----:B------:R-:W-:Y:S02]  /*2a20*/  FSETP.GT.AND P1, PT, R66, 8.50705917302346158658e+37, PT ;  /* 0x7e8000004200780b */ /* 0x000fe40003f24000 */
[----:B------:R-:W-:Y:S02]  /*2a30*/  FSETP.GT.AND P3, PT, R20, 8.50705917302346158658e+37, PT ;  /* 0x7e8000001400780b */ /* 0x000fe40003f64000 */
[C---:B------:R-:W-:Y:S01]  /*2a40*/  FSEL R65, R97.reuse, 1, P1 ;  /* 0x3f80000061417808 */ /* 0x040fe20000800000 */
[----:B------:R-:W-:Y:S01]  /*2a50*/  @!P5 FMUL R58, R58, 16777216 ;  /* 0x4b8000003a3ad820 */ /* 0x000fe20000400000 */
[----:B------:R-:W-:Y:S01]  /*2a60*/  FSEL R80, R97, 1, P0 ;  /* 0x3f80000061507808 */ /* 0x000fe20000000000 */
[----:B------:R-:W-:Y:S01]  /*2a70*/  @!P5 FMUL R43, R43, 16777216 ;  /* 0x4b8000002b2bd820 */ /* 0x000fe20000400000 */
[----:B------:R-:W-:-:S05]  /*2a80*/  ISETP.NE.AND P5, PT, R101, RZ, PT ;  /* 0x000000ff6500720c */ /* 0x000fca0003fa5270 */
[----:B------:R-:W-:Y:S01]  /*2a90*/  @P1 FMUL R66, R66, 0.25 ;  /* 0x3e80000042421820 */ /* 0x000fe20000400000 */
[C---:B------:R-:W-:Y:S01]  /*2aa0*/  FSETP.GEU.AND P1, PT, R73.reuse, 1.175494350822287508e-38, PT ;  /* 0x008000004900780b */ /* 0x040fe20003f2e000 */
[----:B------:R-:W-:Y:S01]  /*2ab0*/  @P6 FMUL R73, R73, 0.25 ;  /* 0x3e80000049496820 */ /* 0x000fe20000400000 */
[C---:B------:R-:W-:Y:S01]  /*2ac0*/  FSETP.GEU.AND P6, PT, R78.reuse, 1.175494350822287508e-38, PT ;  /* 0x008000004e00780b */ /* 0x040fe20003fce000 */
[----:B------:R-:W-:Y:S01]  /*2ad0*/  @P0 FMUL R78, R78, 0.25 ;  /* 0x3e8000004e4e0820 */ /* 0x000fe20000400000 */
[C---:B------:R-:W-:Y:S01]  /*2ae0*/  FSETP.GEU.AND P0, PT, R20.reuse, 1.175494350822287508e-38, PT ;  /* 0x008000001400780b */ /* 0x040fe20003f0e000 */
[----:B------:R-:W-:Y:S01]  /*2af0*/  @P3 FMUL R20, R20, 0.25 ;  /* 0x3e80000014143820 */ /* 0x000fe20000400000 */
[----:B------:R-:W-:Y:S02]  /*2b00*/  FSEL R101, R97, 1, P3 ;  /* 0x3f80000061657808 */ /* 0x000fe40001800000 */
[----:B------:R-:W-:Y:S02]  /*2b10*/  FSETP.GT.AND P3, PT, R106, 8.50705917302346158658e+37, PT ;  /* 0x7e8000006a00780b */ /* 0x000fe40003f64000 */
[----:B------:R-:W-:-:S02]  /*2b20*/  P2R R109, PR, RZ, 0x1 ;  /* 0x00000001ff6d7803 */ /* 0x000fc40000000000 */
[----:B------:R-:W-:Y:S02]  /*2b30*/  FSETP.GEU.AND P0, PT, R106, 1.175494350822287508e-38, PT ;  /* 0x008000006a00780b */ /* 0x000fe40003f0e000 */
[----:B------:R-:W-:Y:S01]  /*2b40*/  FSEL R21, R97, 1, P3 ;  /* 0x3f80000061157808 */ /* 0x000fe20001800000 */
[----:B------:R-:W-:Y:S01]  /*2b50*/  @!P2 FMUL R24, R24, 16777216 ;  /* 0x4b8000001818a820 */ /* 0x000fe20000400000 */
[----:B------:R-:W-:Y:S01]  /*2b60*/  @!P2 FMUL R61, R61, 16777216 ;  /* 0x4b8000003d3da820 */ /* 0x000fe20000400000 */
[----:B------:R-:W-:-:S04]  /*2b70*/  FSETP.GT.AND P2, PT, R110, 8.50705917302346158658e+37, PT ;  /* 0x7e8000006e00780b */ /* 0x000fc80003f44000 */
[----:B------:R-:W-:Y:S01]  /*2b80*/  @P3 FMUL R106, R106, 0.25 ;  /* 0x3e8000006a6a3820 */ /* 0x000fe20000400000 */
[----:B------:R-:W-:Y:S01]  /*2b90*/  FSETP.GT.AND P3, PT, R14, 8.50705917302346158658e+37, PT ;  /* 0x7e8000000e00780b */ /* 0x000fe20003f64000 */
[----:B------:R-:W-:Y:S01]  /*2ba0*/  @!P4 FMUL R26, R26, 16777216 ;  /* 0x4b8000001a1ac820 */ /* 0x000fe20000400000 */
[----:B------:R-:W-:Y:S01]  /*2bb0*/  @!P4 FMUL R59, R59, 16777216 ;  /* 0x4b8000003b3bc820 */ /* 0x000fe20000400000 */
[----:B------:R-:W-:Y:S02]  /*2bc0*/  FSETP.GT.AND P4, PT, R16, 8.50705917302346158658e+37, PT ;  /* 0x7e8000001000780b */ /* 0x000fe40003f84000 */
[----:B------:R-:W-:Y:S02]  /*2bd0*/  P2R R107, PR, RZ, 0x1 ;  /* 0x00000001ff6b7803 */ /* 0x000fe40000000000 */
[----:B------:R-:W-:-:S04]  /*2be0*/  FSETP.GEU.AND P0, PT, R14, 1.175494350822287508e-38, PT ;  /* 0x008000000e00780b */ /* 0x000fc80003f0e000 */
[----:B------:R-:W-:Y:S02]  /*2bf0*/  P2R R108, PR, RZ, 0x1 ;  /* 0x00000001ff6c7803 */ /* 0x000fe40000000000 */
[----:B------:R-:W-:Y:S01]  /*2c00*/  ISETP.NE.AND P0, PT, R109, RZ, PT ;  /* 0x000000ff6d00720c */ /* 0x000fe20003f05270 */
[----:B------:R-:W-:Y:S01]  /*2c10*/  @P3 FMUL R14, R14, 0.25 ;  /* 0x3e8000000e0e3820 */ /* 0x000fe20000400000 */
[C---:B------:R-:W-:Y:S02]  /*2c20*/  FSEL R109, R97.reuse, 1, P3 ;  /* 0x3f800000616d7808 */ /* 0x040fe40001800000 */
[C---:B------:R-:W-:Y:S01]  /*2c30*/  FSETP.GEU.AND P3, PT, R110.reuse, 1.175494350822287508e-38, PT ;  /* 0x008000006e00780b */ /* 0x040fe20003f6e000 */
[----:B------:R-:W-:Y:S01]  /*2c40*/  @P2 FMUL R110, R110, 0.25 ;  /* 0x3e8000006e6e2820 */ /* 0x000fe20000400000 */
[C---:B------:R-:W-:Y:S02]  /*2c50*/  FSEL R96, R97.reuse, 1, P2 ;  /* 0x3f80000061607808 */ /* 0x040fe40001000000 */
[C---:B------:R-:W-:Y:S01]  /*2c60*/  FSETP.GEU.AND P2, PT, R16.reuse, 1.175494350822287508e-38, PT ;  /* 0x008000001000780b */ /* 0x040fe20003f4e000 */
[----:B------:R-:W-:Y:S01]  /*2c70*/  @P4 FMUL R16, R16, 0.25 ;  /* 0x3e80000010104820 */ /* 0x000fe20000400000 */
[----:B------:R-:W-:-:S02]  /*2c80*/  FSEL R111, R97, 1, P4 ;  /* 0x3f800000616f7808 */ /* 0x000fc40002000000 */
[----:B------:R-:W-:Y:S02]  /*2c90*/  ISETP.NE.AND P4, PT, R64, RZ, PT ;  /* 0x000000ff4000720c */ /* 0x000fe40003f85270 */
[----:B------:R-:W1:Y:S08]  /*2ca0*/  MUFU.SQRT R64, R81 ;  /* 0x0000005100407308 */ /* 0x000e700000002000 */
[----:B------:R-:W2:Y:S01]  /*2cb0*/  MUFU.SQRT R124, R89 ;  /* 0x00000059007c7308 */ /* 0x000ea20000002000 */
[----:B------:R-:W-:-:S02]  /*2cc0*/  @!P5 FMUL R66, R66, 16777216 ;  /* 0x4b8000004242d820 */ /* 0x000fc40000400000 */
[----:B------:R-:W-:Y:S01]  /*2cd0*/  @!P4 FMUL R63, R63, 16777216 ;  /* 0x4b8000003f3fc820 */ /* 0x000fe20000400000 */
[----:B------:R-:W-:Y:S01]  /*2ce0*/  @!P4 FMUL R62, R62, 16777216 ;  /* 0x4b8000003e3ec820 */ /* 0x000fe20000400000 */
[----:B------:R-:W-:Y:S01]  /*2cf0*/  @!P5 FMUL R65, R65, 16777216 ;  /* 0x4b8000004141d820 */ /* 0x000fe20000400000 */
[----:B-1----:R-:W-:Y:S02]  /*2d00*/  FSETP.GT.AND P4, PT, R64, 8.50705917302346158658e+37, PT ;  /* 0x7e8000004000780b */ /* 0x002fe40003f84000 */
[----:B------:R-:W1:Y:S01]  /*2d10*/  MUFU.RCP R24, R24 ;  /* 0x0000001800187308 */ /* 0x000e620000001000 */
[----:B--2---:R-:W-:-:S07]  /*2d20*/  FSETP.GT.AND P5, PT, R124, 8.50705917302346158658e+37, PT ;  /* 0x7e8000007c00780b */ /* 0x004fce0003fa4000 */
[----:B------:R-:W2:Y:S01]  /*2d30*/  MUFU.RCP R58, R58 ;  /* 0x0000003a003a7308 */ /* 0x000ea20000001000 */
[----:B------:R-:W-:Y:S01]  /*2d40*/  @!P1 FMUL R73, R73, 16777216 ;  /* 0x4b80000049499820 */ /* 0x000fe20000400000 */
[----:B------:R-:W-:Y:S01]  /*2d50*/  @!P1 FMUL R67, R67, 16777216 ;  /* 0x4b80000043439820 */ /* 0x000fe20000400000 */
[C---:B------:R-:W-:Y:S01]  /*2d60*/  FSETP.GEU.AND P1, PT, R64.reuse, 1.175494350822287508e-38, PT ;  /* 0x008000004000780b */ /* 0x040fe20003f2e000 */
[----:B------:R-:W-:Y:S01]  /*2d70*/  @P4 FMUL R64, R64, 0.25 ;  /* 0x3e80000040404820 */ /* 0x000fe20000400000 */
[----:B------:R-:W-:-:S03]  /*2d80*/  FSEL R81, R97, 1, P4 ;  /* 0x3f80000061517808 */ /* 0x000fc60002000000 */
[----:B------:R-:W3:Y:S01]  /*2d90*/  MUFU.RCP R26, R26 ;  /* 0x0000001a001a7308 */ /* 0x000ee20000001000 */
[C---:B------:R-:W-:Y:S02]  /*2da0*/  FSETP.GEU.AND P4, PT, R124.reuse, 1.175494350822287508e-38, PT ;  /* 0x008000007c00780b */ /* 0x040fe40003f8e000 */
[----:B------:R-:W-:Y:S01]  /*2db0*/  FSEL R89, R97, 1, P5 ;  /* 0x3f80000061597808 */ /* 0x000fe20002800000 */
[----:B------:R-:W-:Y:S01]  /*2dc0*/  @P5 FMUL R124, R124, 0.25 ;  /* 0x3e8000007c7c5820 */ /* 0x000fe20000400000 */
[----:B------:R-:W-:Y:S01]  /*2dd0*/  FSETP.GT.AND P5, PT, R94, 8.50705917302346158658e+37, PT ;  /* 0x7e8000005e00780b */ /* 0x000fe20003fa4000 */
[----:B-1----:R-:W-:Y:S02]  /*2de0*/  FMUL R24, R24, R61 ;  /* 0x0000003d18187220 */ /* 0x002fe40000400000 */
[----:B------:R-:W1:Y:S01]  /*2df0*/  MUFU.RCP R60, R60 ;  /* 0x0000003c003c7308 */ /* 0x000e620000001000 */
[----:B--2---:R-:W-:Y:S01]  /*2e00*/  FMUL R58, R58, R43 ;  /* 0x0000002b3a3a7220 */ /* 0x004fe20000400000 */
[----:B------:R-:W-:Y:S01]  /*2e10*/  FMUL R22, R24, R22 ;  /* 0x0000001618167220 */ /* 0x000fe20000400000 */
[----:B------:R-:W-:Y:S01]  /*2e20*/  @!P6 FMUL R78, R78, 16777216 ;  /* 0x4b8000004e4ee820 */ /* 0x000fe20000400000 */
[----:B------:R-:W-:Y:S01]  /*2e30*/  @!P6 FMUL R80, R80, 16777216 ;  /* 0x4b8000005050e820 */ /* 0x000fe20000400000 */
[----:B---3--:R-:W-:-:S03]  /*2e40*/  FMUL R26, R26, R59 ;  /* 0x0000003b1a1a7220 */ /* 0x008fc60000400000 */
[----:B------:R-:W2:Y:S01]  /*2e50*/  MUFU.RCP R63, R63 ;  /* 0x0000003f003f7308 */ /* 0x000ea20000001000 */
[----:B------:R-:W-:Y:S01]  /*2e60*/  FFMA R31, R31, R22, R36 ;  /* 0x000000161f1f7223 */ /* 0x000fe20000000024 */
[----:B------:R-:W-:Y:S01]  /*2e70*/  FSETP.GEU.AND P6, PT, R94, 1.175494350822287508e-38, PT ;  /* 0x008000005e00780b */ /* 0x000fe20003fce000 */
[----:B------:R-:W-:Y:S01]  /*2e80*/  FMUL R29, R58, R29 ;  /* 0x0000001d3a1d7220 */ /* 0x000fe20000400000 */
[----:B------:R-:W-:Y:S01]  /*2e90*/  @P5 FMUL R94, R94, 0.25 ;  /* 0x3e8000005e5e5820 */ /* 0x000fe20000400000 */
[----:B------:R-:W-:Y:S01]  /*2ea0*/  FSEL R125, R97, 1, P5 ;  /* 0x3f800000617d7808 */ /* 0x000fe20002800000 */
[----:B------:R-:W-:Y:S01]  /*2eb0*/  FMUL R23, R26, R23 ;  /* 0x000000171a177220 */ /* 0x000fe20000400000 */
[----:B------:R-:W-:Y:S01]  /*2ec0*/  ISETP.NE.AND P5, PT, R107, RZ, PT ;  /* 0x000000ff6b00720c */ /* 0x000fe20003fa5270 */
[----:B------:R-:W3:Y:S01]  /*2ed0*/  MUFU.RCP R66, R66 ;  /* 0x0000004200427308 */ /* 0x000ee20000001000 */
[----:B------:R-:W-:Y:S01]  /*2ee0*/  @!P1 FMUL R64, R64, 16777216 ;  /* 0x4b80000040409820 */ /* 0x000fe20000400000 */
[----:B------:R-:W-:Y:S01]  /*2ef0*/  @!P1 FMUL R81, R81, 16777216 ;  /* 0x4b80000051519820 */ /* 0x000fe20000400000 */
[----:B------:R-:W-:Y:S01]  /*2f00*/  FSETP.GEU.AND P1, PT, R31, RZ, PT ;  /* 0x000000ff1f00720b */ /* 0x000fe20003f2e000 */
[----:B------:R-:W-:Y:S01]  /*2f10*/  FFMA R28, R33, R29, R28 ;  /* 0x0000001d211c7223 */ /* 0x000fe2000000001c */
[----:B------:R-:W-:Y:S01]  /*2f20*/  FFMA R30, R30, R23, R32 ;  /* 0x000000171e1e7223 */ /* 0x000fe20000000020 */
[----:B------:R-:W-:Y:S01]  /*2f30*/  @!P0 FMUL R20, R20, 16777216 ;  /* 0x4b80000014148820 */ /* 0x000fe20000400000 */
[----:B------:R-:W-:Y:S01]  /*2f40*/  @!P0 FMUL R101, R101, 16777216 ;  /* 0x4b80000065658820 */ /* 0x000fe20000400000 */
[----:B-1----:R-:W-:Y:S01]  /*2f50*/  FMUL R25, R60, R25 ;  /* 0x000000193c197220 */ /* 0x002fe20000400000 */
[----:B------:R-:W1:Y:S01]  /*2f60*/  MUFU.RCP R32, R73 ;  /* 0x0000004900207308 */ /* 0x000e620000001000 */
[----:B------:R-:W-:Y:S01]  /*2f70*/  ISETP.NE.AND P0, PT, R108, RZ, PT ;  /* 0x000000ff6c00720c */ /* 0x000fe20003f05270 */
[----:B--2---:R-:W-:Y:S01]  /*2f80*/  FMUL R62, R63, R62 ;  /* 0x0000003e3f3e7220 */ /* 0x004fe20000400000 */
[----:B------:R-:W-:Y:S01]  /*2f90*/  SEL R22, RZ, 0x1, P1 ;  /* 0x00000001ff167807 */ /* 0x000fe20000800000 */
[----:B------:R-:W-:Y:S01]  /*2fa0*/  FMUL R25, R25, R18 ;  /* 0x0000001219197220 */ /* 0x000fe20000400000 */
[----:B------:R-:W-:Y:S01]  /*2fb0*/  FSETP.GEU.AND P1, PT, R28, RZ, PT ;  /* 0x000000ff1c00720b */ /* 0x000fe20003f2e000 */
[----:B------:R-:W-:Y:S01]  /*2fc0*/  FADD R98, R98, -R123 ;  /* 0x8000007b62627221 */ /* 0x000fe20000000000 */
[----:B------:R-:W-:Y:S01]  /*2fd0*/  @!P3 FMUL R110, R110, 16777216 ;  /* 0x4b8000006e6eb820 */ /* 0x000fe20000400000 */
[----:B------:R-:W2:Y:S01]  /*2fe0*/  MUFU.RCP R33, R78 ;  /* 0x0000004e00217308 */ /* 0x000ea20000001000 */
[----:B------:R-:W-:Y:S01]  /*2ff0*/  SEL R24, RZ, 0x1fffe, P1 ;  /* 0x0001fffeff187807 */ /* 0x000fe20000800000 */
[----:B------:R-:W-:Y:S01]  /*3000*/  FFMA R34, R42, R25, R34 ;  /* 0x000000192a227223 */ /* 0x000fe20000000022 */
[----:B------:R-:W-:Y:S01]  /*3010*/  FSETP.GEU.AND P1, PT, R30, RZ, PT ;  /* 0x000000ff1e00720b */ /* 0x000fe20003f2e000 */
[----:B------:R-:W-:Y:S01]  /*3020*/  @!P5 FMUL R106, R106, 16777216 ;  /* 0x4b8000006a6ad820 */ /* 0x000fe20000400000 */
[----:B------:R-:W-:Y:S01]  /*3030*/  FMUL R69, R62, R69 ;  /* 0x000000453e457220 */ /* 0x000fe20000400000 */
[----:B---3--:R-:W-:Y:S01]  /*3040*/  FMUL R26, R66, R65 ;  /* 0x00000041421a7220 */ /* 0x008fe20000400000 */
[----:B------:R-:W-:Y:S01]  /*3050*/  @!P4 FMUL R124, R124, 16777216 ;  /* 0x4b8000007c7cc820 */ /* 0x000fe20000400000 */
[----:B------:R-:W3:Y:S01]  /*3060*/  MUFU.RCP R20, R20 ;  /* 0x0000001400147308 */ /* 0x000ee20000001000 */
[----:B------:R-:W-:Y:S01]  /*3070*/  SEL R23, RZ, 0x4, P1 ;  /* 0x00000004ff177807 */ /* 0x000fe20000800000 */
[----:B------:R-:W-:Y:S01]  /*3080*/  FFMA R72, R72, R69, R74 ;  /* 0x0000004548487223 */ /* 0x000fe2000000004a */
[----:B------:R-:W-:Y:S01]  /*3090*/  FSETP.GEU.AND P1, PT, R34, RZ, PT ;  /* 0x000000ff2200720b */ /* 0x000fe20003f2e000 */
[----:B------:R-:W-:Y:S01]  /*30a0*/  @!P0 FMUL R14, R14, 16777216 ;  /* 0x4b8000000e0e8820 */ /* 0x000fe20000400000 */
[----:B------:R-:W-:Y:S01]  /*30b0*/  FMUL R105, R26, R105 ;  /* 0x000000691a697220 */ /* 0x000fe20000400000 */
[----:B-1----:R-:W-:Y:S01]  /*30c0*/  FMUL R32, R32, R67 ;  /* 0x0000004320207220 */ /* 0x002fe20000400000 */
[----:B------:R-:W-:Y:S01]  /*30d0*/  @!P5 FMUL R21, R21, 16777216 ;  /* 0x4b8000001515d820 */ /* 0x000fe20000400000 */
[----:B------:R-:W1:Y:S01]  /*30e0*/  MUFU.RCP R106, R106 ;  /* 0x0000006a006a7308 */ /* 0x000e620000001000 */
[----:B------:R-:W-:Y:S01]  /*30f0*/  SEL R18, RZ, 0x7fff8, P1 ;  /* 0x0007fff8ff127807 */ /* 0x000fe20000800000 */
[----:B------:R-:W-:Y:S01]  /*3100*/  FFMA R112, R112, R105, R113 ;  /* 0x0000006970707223 */ /* 0x000fe20000000071 */
[----:B------:R-:W-:Y:S01]  /*3110*/  FSETP.GEU.AND P1, PT, R72, RZ, PT ;  /* 0x000000ff4800720b */ /* 0x000fe20003f2e000 */
[----:B------:R-:W-:Y:S01]  /*3120*/  FMUL R121, R32, R121 ;  /* 0x0000007920797220 */ /* 0x000fe20000400000 */
[----:B--2---:R-:W-:Y:S01]  /*3130*/  FMUL R33, R33, R80 ;  /* 0x0000005021217220 */ /* 0x004fe20000400000 */
[----:B------:R-:W-:Y:S01]  /*3140*/  @!P0 FMUL R109, R109, 16777216 ;  /* 0x4b8000006d6d8820 */ /* 0x000fe20000400000 */
[----:B------:R-:W-:Y:S01]  /*3150*/  @!P3 FMUL R96, R96, 16777216 ;  /* 0x4b8000006060b820 */ /* 0x000fe20000400000 */
[----:B------:R-:W2:Y:S01]  /*3160*/  MUFU.RCP R14, R14 ;  /* 0x0000000e000e7308 */ /* 0x000ea20000001000 */
[----:B------:R-:W-:Y:S01]  /*3170*/  SEL R25, RZ, 0x7fff8, P1 ;  /* 0x0007fff8ff197807 */ /* 0x000fe20000800000 */
[----:B------:R-:W-:Y:S01]  /*3180*/  FFMA R115, R115, R121, R120 ;  /* 0x0000007973737223 */ /* 0x000fe20000000078 */
[----:B------:R-:W-:Y:S01]  /*3190*/  FSETP.GEU.AND P1, PT, R112, RZ, PT ;  /* 0x000000ff7000720b */ /* 0x000fe20003f2e000 */
[----:B------:R-:W-:Y:S01]  /*31a0*/  FMUL R98, R33, R98 ;  /* 0x0000006221627220 */ /* 0x000fe20000400000 */
[----:B---3--:R-:W-:Y:S01]  /*31b0*/  FMUL R36, R20, R101 ;  /* 0x0000006514247220 */ /* 0x008fe20000400000 */
[----:B------:R-:W-:Y:S01]  /*31c0*/  @!P4 FMUL R89, R89, 16777216 ;  /* 0x4b8000005959c820 */ /* 0x000fe20000400000 */
[----:B------:R-:W-:Y:S01]  /*31d0*/  @!P2 FMUL R16, R16, 16777216 ;  /* 0x4b8000001010a820 */ /* 0x000fe20000400000 */
[----:B------:R-:W3:Y:S01]  /*31e0*/  MUFU.RCP R33, R110 ;  /* 0x0000006e00217308 */ /* 0x000ee20000001000 */
[----:B------:R-:W-:Y:S01]  /*31f0*/  SEL R26, RZ, 0x4, P1 ;  /* 0x00000004ff1a7807 */ /* 0x000fe20000800000 */
[----:B------:R-:W-:Y:S01]  /*3200*/  FFMA R75, R99, R98, R75 ;  /* 0x00000062634b7223 */ /* 0x000fe2000000004b */
[----:B------:R-:W-:Y:S01]  /*3210*/  FSETP.GEU.AND P1, PT, R115, RZ, PT ;  /* 0x000000ff7300720b */ /* 0x000fe20003f2e000 */
[----:B------:R-:W-:Y:S01]  /*3220*/  FMUL R27, R36, R27 ;  /* 0x0000001b241b7220 */ /* 0x000fe20000400000 */
[----:B-1----:R-:W-:Y:S01]  /*3230*/  FMUL R36, R106, R21 ;  /* 0x000000156a247220 */ /* 0x002fe20000400000 */
[----:B------:R-:W-:Y:S01]  /*3240*/  @!P2 FMUL R111, R111, 16777216 ;  /* 0x4b8000006f6fa820 */ /* 0x000fe20000400000 */
[----:B------:R-:W1:Y:S01]  /*3250*/  LDC.64 R58, c[0x0][0x260] ;  /* 0x00009800ff3a7b82 */ /* 0x000e620000000a00 */
[----:B------:R-:W4:Y:S01]  /*3260*/  MUFU.RCP R64, R64 ;  /* 0x0000004000407308 */ /* 0x000f220000001000 */
[----:B------:R-:W-:Y:S01]  /*3270*/  SEL R29, RZ, 0x1fffe, P1 ;  /* 0x0001fffeff1d7807 */ /* 0x000fe20000800000 */
[----:B------:R-:W-:Y:S01]  /*3280*/  FFMA R57, R57, R27, R68 ;  /* 0x0000001b39397223 */ /* 0x000fe20000000044 */
[----:B------:R-:W-:Y:S01]  /*3290*/  FSETP.GEU.AND P1, PT, R75, RZ, PT ;  /* 0x000000ff4b00720b */ /* 0x000fe20003f2e000 */
[----:B------:R-:W-:Y:S01]  /*32a0*/  @!P6 FMUL R94, R94, 16777216 ;  /* 0x4b8000005e5ee820 */ /* 0x000fe20000400000 */
[----:B------:R-:W-:Y:S01]  /*32b0*/  FMUL R55, R36, R55 ;  /* 0x0000003724377220 */ /* 0x000fe20000400000 */
[----:B--2---:R-:W-:Y:S01]  /*32c0*/  FMUL R20, R14, R109 ;  /* 0x0000006d0e147220 */ /* 0x004fe20000400000 */
[----:B------:R-:W-:Y:S01]  /*32d0*/  @!P6 FMUL R125, R125, 16777216 ;  /* 0x4b8000007d7de820 */ /* 0x000fe20000400000 */
[----:B------:R-:W2:Y:S01]  /*32e0*/  MUFU.RCP R124, R124 ;  /* 0x0000007c007c7308 */ /* 0x000ea20000001000 */
[----:B------:R-:W-:Y:S01]  /*32f0*/  SEL R32, RZ, 0x1, P1 ;  /* 0x00000001ff207807 */ /* 0x000fe20000800000 */
[----:B------:R-:W-:Y:S01]  /*3300*/  FFMA R53, R53, R55, R54 ;  /* 0x0000003735357223 */ /* 0x000fe20000000036 */
[----:B------:R-:W-:Y:S01]  /*3310*/  FSETP.GEU.AND P1, PT, R57, RZ, PT ;  /* 0x000000ff3900720b */ /* 0x000fe20003f2e000 */
[----:B------:R-:W-:Y:S01]  /*3320*/  FMUL R51, R20, R51 ;  /* 0x0000003314337220 */ /* 0x000fe20000400000 */
[----:B---3--:R-:W-:Y:S01]  /*3330*/  FMUL R96, R33, R96 ;  /* 0x0000006021607220 */ /* 0x008fe20000400000 */
[----:B------:R-:W-:Y:S01]  /*3340*/  IMAD.IADD R22, R22, 0x1, R24 ;  /* 0x0000000116167824 */ /* 0x000fe200078e0218 */
[----:B------:R-:W3:Y:S01]  /*3350*/  LDC.64 R60, c[0x0][0x270] ;  /* 0x00009c00ff3c7b82 */ /* 0x000ee20000000a00 */
[----:B------:R-:W5:Y:S01]  /*3360*/  MUFU.RCP R94, R94 ;  /* 0x0000005e005e7308 */ /* 0x000f620000001000 */
[----:B------:R-:W-:Y:S01]  /*3370*/  SEL R27, RZ, 0x1, P1 ;  /* 0x00000001ff1b7807 */ /* 0x000fe20000800000 */
[----:B------:R-:W-:Y:S01]  /*3380*/  FFMA R49, R49, R51, R50 ;  /* 0x0000003331317223 */ /* 0x000fe20000000032 */
[----:B------:R-:W-:Y:S01]  /*3390*/  FSETP.GEU.AND P1, PT, R53, RZ, PT ;  /* 0x000000ff3500720b */ /* 0x000fe20003f2e000 */
[----:B------:R-:W-:Y:S01]  /*33a0*/  FMUL R47, R96, R47 ;  /* 0x0000002f602f7220 */ /* 0x000fe20000400000 */
[----:B----4-:R-:W-:-:S02]  /*33b0*/  FMUL R81, R64, R81 ;  /* 0x0000005140517220 */ /* 0x010fc40000400000 */
[----:B------:R-:W-:Y:S01]  /*33c0*/  SEL R36, RZ, 0x1fffe, P1 ;  /* 0x0001fffeff247807 */ /* 0x000fe20000800000 */
[----:B------:R-:W-:Y:S01]  /*33d0*/  FFMA R45, R45, R47, R46 ;  /* 0x0000002f2d2d7223 */ /* 0x000fe2000000002e */
[----:B------:R-:W-:Y:S01]  /*33e0*/  FSETP.GEU.AND P1, PT, R49, RZ, PT ;  /* 0x000000ff3100720b */ /* 0x000fe20003f2e000 */
[----:B------:R-:W-:Y:S01]  /*33f0*/  FMUL R82, R81, R82 ;  /* 0x0000005251527220 */ /* 0x000fe20000400000 */
[----:B--2---:R-:W-:Y:S01]  /*3400*/  FMUL R89, R124, R89 ;  /* 0x000000597c597220 */ /* 0x004fe20000400000 */
[----:B------:R-:W2:Y:S01]  /*3410*/  LDC.64 R66, c[0x0][0x248] ;  /* 0x00009200ff427b82 */ /* 0x000ea20000000a00 */
[----:B------:R-:W-:Y:S01]  /*3420*/  SEL R21, RZ, 0x4, P1 ;  /* 0x00000004ff157807 */ /* 0x000fe20000800000 */
[----:B------:R-:W-:Y:S01]  /*3430*/  FFMA R83, R83, R82, R84 ;  /* 0x0000005253537223 */ /* 0x000fe20000000054 */
[----:B------:R-:W-:Y:S01]  /*3440*/  FSETP.GEU.AND P1, PT, R45, RZ, PT ;  /* 0x000000ff2d00720b */ /* 0x000fe20003f2e000 */
[----:B------:R-:W-:Y:S01]  /*3450*/  FMUL R90, R89, R90 ;  /* 0x0000005a595a7220 */ /* 0x000fe20000400000 */
[----:B-----5:R-:W-:-:S02]  /*3460*/  FMUL R20, R94, R125 ;  /* 0x0000007d5e147220 */ /* 0x020fc40000400000 */
[----:B------:R-:W-:Y:S01]  /*3470*/  SEL R14, RZ, 0x7fff8, P1 ;  /* 0x0007fff8ff0e7807 */ /* 0x000fe20000800000 */
[----:B------:R-:W-:Y:S01]  /*3480*/  FFMA R91, R91, R90, R92 ;  /* 0x0000005a5b5b7223 */ /* 0x000fe2000000005c */
[----:B------:R-:W-:Y:S01]  /*3490*/  FSETP.GEU.AND P1, PT, R83, RZ, PT ;  /* 0x000000ff5300720b */ /* 0x000fe20003f2e000 */
[----:B------:R-:W-:Y:S01]  /*34a0*/  FMUL R95, R20, R95 ;  /* 0x0000005f145f7220 */ /* 0x000fe20000400000 */
[----:B------:R-:W4:Y:S02]  /*34b0*/  LDC.64 R62, c[0x0][0x238] ;  /* 0x00008e00ff3e7b82 */ /* 0x000f240000000a00 */
[----:B------:R-:W-:Y:S01]  /*34c0*/  SEL R33, RZ, 0x7fff8, P1 ;  /* 0x0007fff8ff217807 */ /* 0x000fe20000800000 */
[----:B------:R-:W-:Y:S01]  /*34d0*/  FFMA R102, R102, R95, R103 ;  /* 0x0000005f66667223 */ /* 0x000fe20000000067 */
[----:B------:R-:W-:Y:S01]  /*34e0*/  FSETP.GEU.AND P1, PT, R91, RZ, PT ;  /* 0x000000ff5b00720b */ /* 0x000fe20003f2e000 */
[----:B------:R-:W5:Y:S01]  /*34f0*/  MUFU.RCP R16, R16 ;  /* 0x0000001000107308 */ /* 0x000f620000001000 */
[----:B------:R-:W-:-:S02]  /*3500*/  FSETP.GEU.AND P5, PT, R41, RZ, PT ;  /* 0x000000ff2900720b */ /* 0x000fc40003fae000 */
[----:B------:R-:W-:Y:S02]  /*3510*/  SEL R42, RZ, 0x4, P1 ;  /* 0x00000004ff2a7807 */ /* 0x000fe40000800000 */
[----:B------:R-:W-:Y:S02]  /*3520*/  FSETP.GEU.AND P1, PT, R102, RZ, PT ;  /* 0x000000ff6600720b */ /* 0x000fe40003f2e000 */
[----:B------:R-:W-:Y:S02]  /*3530*/  SEL R44, RZ, 0x1, P5 ;  /* 0x00000001ff2c7807 */ /* 0x000fe40002800000 */
[----:B------:R-:W-:Y:S01]  /*3540*/  SEL R35, RZ, 0x1fffe, P1 ;  /* 0x0001fffeff237807 */ /* 0x000fe20000800000 */
[----:B------:R-:W-:-:S03]  /*3550*/  IMAD.IADD R29, R29, 0x1, R32 ;  /* 0x000000011d1d7824 */ /* 0x000fc600078e0220 */
[----:B------:R-:W-:Y:S01]  /*3560*/  IADD3 R35, R35, R44, RZ ;  /* 0x0000002c23237210 */ /* 0x000fe20007ffe0ff */
[----:B-----5:R-:W-:Y:S01]  /*3570*/  FMUL R20, R16, R111 ;  /* 0x0000006f10147220 */ /* 0x020fe20000400000 */
[----:B------:R-:W-:Y:S02]  /*3580*/  LOP3.LUT R22, R22, 0x3, RZ, 0xc0, !PT ;  /* 0x0000000316167812 */ /* 0x000fe400078ec0ff */
[----:B------:R-:W-:Y:S01]  /*3590*/  LOP3.LUT R35, R35, 0x3, RZ, 0xc0, !PT ;  /* 0x0000000323237812 */ /* 0x000fe200078ec0ff */
[----:B------:R-:W-:Y:S02]  /*35a0*/  IMAD.IADD R27, R27, 0x1, R36 ;  /* 0x000000011b1b7824 */ /* 0x000fe400078e0224 */
[----:B------:R-:W-:Y:S01]  /*35b0*/  FMUL R15, R20, R15 ;  /* 0x0000000f140f7220 */ /* 0x000fe20000400000 */
[----:B------:R-:W-:Y:S02]  /*35c0*/  LOP3.LUT R29, R29, 0x3, RZ, 0xc0, !PT ;  /* 0x000000031d1d7812 */ /* 0x000fe400078ec0ff */
[----:B------:R-:W-:-:S02]  /*35d0*/  IADD3 R18, R22, R18, R23 ;  /* 0x0000001216127210 */ /* 0x000fc40007ffe017 */
[----:B------:R-:W-:Y:S01]  /*35e0*/  IADD3 R33, R35, R33, R42 ;  /* 0x0000002123217210 */ /* 0x000fe20007ffe02a */
[----:B------:R-:W-:Y:S01]  /*35f0*/  FFMA R15, R38, R15, R39 ;  /* 0x0000000f260f7223 */ /* 0x000fe20000000027 */
[----:B------:R-:W-:Y:S02]  /*3600*/  LOP3.LUT R27, R27, 0x3, RZ, 0xc0, !PT ;  /* 0x000000031b1b7812 */ /* 0x000fe400078ec0ff */
[----:B------:R-:W-:Y:S02]  /*3610*/  IADD3 R25, R29, R25, R26 ;  /* 0x000000191d197210 */ /* 0x000fe40007ffe01a */
[----:B------:R-:W-:Y:S02]  /*3620*/  SHF.L.U32 R18, R18, 0x8, RZ ;  /* 0x0000000812127819 */ /* 0x000fe400000006ff */
[----:B------:R-:W-:Y:S02]  /*3630*/  LOP3.LUT R16, R33, 0xf, RZ, 0xc0, !PT ;  /* 0x0000000f21107812 */ /* 0x000fe400078ec0ff */
[----:B------:R-:W-:-:S02]  /*3640*/  IADD3 R21, R27, R14, R21 ;  /* 0x0000000e1b157210 */ /* 0x000fc40007ffe015 */
[----:B------:R-:W-:Y:S01]  /*3650*/  LOP3.LUT R14, R18, 0xf00, RZ, 0xe2, !PT ;  /* 0x00000f00120e7812 */ /* 0x000fe200078ee2ff */
[----:B------:R-:W-:Y:S01]  /*3660*/  IMAD R16, R25, 0x10, R16 ;  /* 0x0000001019107824 */ /* 0x000fe200078e0210 */
[----:B------:R-:W-:-:S03]  /*3670*/  FSETP.GEU.AND P1, PT, R15, RZ, PT ;  /* 0x000000ff0f00720b */ /* 0x000fc60003f2e000 */
[----:B------:R-:W-:Y:S01]  /*3680*/  IMAD R14, R21, 0x1000, R14 ;  /* 0x00001000150e7824 */ /* 0x000fe200078e020e */
[----:B------:R-:W-:Y:S02]  /*3690*/  FSEL R20, R15, RZ, P1 ;  /* 0x000000ff0f147208 */ /* 0x000fe40000800000 */
[----:B------:R-:W-:-:S04]  /*36a0*/  LOP3.LUT R15, R16, 0xff, RZ, 0xc0, !PT ;  /* 0x000000ff100f7812 */ /* 0x000fc800078ec0ff */
[----:B------:R-:W-:-:S04]  /*36b0*/  IADD3 R14, R14, R15, RZ ;  /* 0x0000000f0e0e7210 */ /* 0x000fc80007ffe0ff */
[----:B------:R-:W-:-:S04]  /*36c0*/  LOP3.LUT R14, R14, 0xffff, RZ, 0xc0, !PT ;  /* 0x0000ffff0e0e7812 */ /* 0x000fc800078ec0ff */
[----:B------:R-:W-:-:S04]  /*36d0*/  SHF.R.U32.HI R15, RZ, 0x7, R14 ;  /* 0x00000007ff0f7819 */ /* 0x000fc8000001160e */
[----:B------:R-:W-:Y:S01]  /*36e0*/  LOP3.LUT R15, R15, 0x1, RZ, 0xc0, !PT ;  /* 0x000000010f0f7812 */ /* 0x000fe200078ec0ff */
[----:B------:R-:W-:Y:S01]  /*36f0*/  VIADD R18, R9, 0xffffff40 ;  /* 0xffffff4009127836 */ /* 0x000fe20000000000 */
[----:B------:R-:W-:Y:S02]  /*3700*/  ISETP.NE.AND P0, PT, R100, RZ, PT ;  /* 0x000000ff6400720c */ /* 0x000fe40003f05270 */
[----:B------:R-:W-:-:S04]  /*3710*/  ISETP.NE.U32.AND P1, PT, R15, 0x1, PT ;  /* 0x000000010f00780c */ /* 0x000fc80003f25070 */
[----:B------:R-:W-:Y:S02]  /*3720*/  FSEL R72, R72, RZ, P1 ;  /* 0x000000ff48487208 */ /* 0x000fe40000800000 */
[----:B------:R-:W-:Y:S01]  /*3730*/  ISETP.LT.U32.AND P1, PT, R18, 0x60, !P0 ;  /* 0x000000601200780c */ /* 0x000fe20004721070 */
[----:B------:R-:W-:Y:S01]  /*3740*/  IMAD.MOV.U32 R15, RZ, RZ, RZ ;  /* 0x000000ffff0f7224 */ /* 0x000fe200078e00ff */
[----:B------:R-:W-:Y:S01]  /*3750*/  ISETP.GE.U32.AND P3, PT, R17, 0x60, PT ;  /* 0x000000601100780c */ /* 0x000fe20003f66070 */
[----:B---3--:R-:W-:-:S10]  /*3760*/  IMAD.WIDE R16, R9, 0x4, R60 ;  /* 0x0000000409107825 */ /* 0x008fd400078e023c */
[----:B------:R3:W5:Y:S01]  /*3770*/  @P1 LDG.E.EL R15, desc[UR4][R16.64+-0x300] ;  /* 0xfffd0004100f1981 */ /* 0x000762000c2e1900 */
[----:B------:R-:W-:Y:S02]  /*3780*/  IMAD R22, R18, 0xa9, R79 ;  /* 0x000000a912167824 */ /* 0x000fe400078e024f */
[----:B------:R-:W-:Y:S02]  /*3790*/  IMAD.MOV.U32 R21, RZ, RZ, RZ ;  /* 0x000000ffff157224 */ /* 0x000fe400078e00ff */
[----:B---3--:R-:W-:Y:S01]  /*37a0*/  IMAD R16, R11, 0x3f60, R22 ;  /* 0x00003f600b107824 */ /* 0x008fe200078e0216 */
[----:B------:R-:W-:-:S03]  /*37b0*/  HFMA2.MMA R35, -RZ, RZ, 0, 0 ;  /* 0x00000000ff237435 */ /* 0x000fc600000001ff */
[----:B-1----:R-:W-:-:S04]  /*37c0*/  IMAD.WIDE R16, R16, 0x4, R58 ;  /* 0x0000000410107825 */ /* 0x002fc800078e023a */
[----:B------:R-:W-:Y:S02]  /*37d0*/  IMAD.MOV.U32 R33, RZ, RZ, RZ ;  /* 0x000000ffff217224 */ /* 0x000fe400078e00ff */
[----:B------:R-:W-:-:S04]  /*37e0*/  IMAD.WIDE R24, R9, 0x4, R118 ;  /* 0x0000000409187825 */ /* 0x000fc800078e0276 */
[----:B------:R-:W-:Y:S01]  /*37f0*/  IMAD.WIDE R26, R9, 0x4, R116 ;  /* 0x00000004091a7825 */ /* 0x000fe200078e0274 */
[----:B------:R-:W3:Y:S04]  /*3800*/  @P1 LDG.E.EL R33, desc[UR4][R24.64+-0x300] ;  /* 0xfffd000418211981 */ /* 0x000ee8000c2e1900 */
[----:B------:R-:W2:Y:S01]  /*3810*/  @P1 LDG.E.EL R35, desc[UR4][R26.64+-0x300] ;  /* 0xfffd00041a231981 */ /* 0x000ea2000c2e1900 */
[----:B-----5:R-:W-:-:S05]  /*3820*/  SEL R15, R15, RZ, P1 ;  /* 0x000000ff0f0f7207 */ /* 0x020fca0000800000 */
[----:B------:R-:W-:Y:S01]  /*3830*/  FADD R23, R15, 9.9999997473787516356e-06 ;  /* 0x3727c5ac0f177421 */ /* 0x000fe20000000000 */
[----:B------:R-:W-:-:S03]  /*3840*/  MOV R15, RZ ;  /* 0x000000ff000f7202 */ /* 0x000fc60000000f00 */
[----:B------:R0:W1:Y:S03]  /*3850*/  MUFU.SQRT R29, R23 ;  /* 0x00000017001d7308 */ /* 0x0000660000002000 */
[----:B------:R5:W4:Y:S01]  /*3860*/  @P1 LDG.E R15, desc[UR4][R16.64] ;  /* 0x00000004100f1981 */ /* 0x000b22000c1e1900 */
[----:B0-----:R-:W-:-:S05]  /*3870*/  IMAD.WIDE R22, R9, 0x4, R86 ;  /* 0x0000000409167825 */ /* 0x001fca00078e0256 */
[----:B------:R-:W4:Y:S01]  /*3880*/  @P1 LDG.E.EL R21, desc[UR4][R22.64+-0x300] ;  /* 0xfffd000416151981 */ /* 0x000f22000c2e1900 */
[----:B------:R-:W-:Y:S02]  /*3890*/  ISETP.GT.AND P5, PT, R10, 0x11f, PT ;  /* 0x0000011f0a00780c */ /* 0x000fe40003fa4270 */
[C---:B-1----:R-:W-:Y:S02]  /*38a0*/  FSETP.GT.AND P2, PT, R29.reuse, 8.50705917302346158658e+37, PT ;  /* 0x7e8000001d00780b */ /* 0x042fe40003f44000 */
[----:B------:R-:W-:Y:S02]  /*38b0*/  @P3 FSEL R20, R72, RZ, P5 ;  /* 0x000000ff48143208 */ /* 0x000fe40002800000 */
[----:B------:R-:W-:-:S09]  /*38c0*/  FSETP.GEU.AND P3, PT, R29, 1.175494350822287508e-38, PT ;  /* 0x008000001d00780b */ /* 0x000fd20003f6e000 */
[----:B------:R-:W-:-:S04]  /*38d0*/  @P2 FMUL R29, R29, 0.25 ;  /* 0x3e8000001d1d2820 */ /* 0x000fc80000400000 */
[----:B------:R-:W-:-:S06]  /*38e0*/  @!P3 FMUL R29, R29, 16777216 ;  /* 0x4b8000001d1db820 */ /* 0x000fcc0000400000 */
[----:B------:R-:W0:Y:S01]  /*38f0*/  MUFU.RCP R29, R29 ;  /* 0x0000001d001d7308 */ /* 0x000e220000001000 */
[----:B------:R-:W-:-:S05]  /*3900*/  FSEL R32, R97, 1, P2 ;  /* 0x3f80000061207808 */ /* 0x000fca0001000000 */
[----:B------:R-:W-:Y:S01]  /*3910*/  @!P3 FMUL R32, R32, 16777216 ;  /* 0x4b8000002020b820 */ /* 0x000fe20000400000 */
[----:B---3--:R-:W-:Y:S02]  /*3920*/  SEL R38, R33, RZ, P1 ;  /* 0x000000ff21267207 */ /* 0x008fe40000800000 */
[----:B--2---:R-:W-:Y:S01]  /*3930*/  SEL R35, R35, RZ, P1 ;  /* 0x000000ff23237207 */ /* 0x004fe20000800000 */
[----:B0-----:R-:W-:Y:S01]  /*3940*/  FMUL R32, R29, R32 ;  /* 0x000000201d207220 */ /* 0x001fe20000400000 */
[----:B------:R-:W-:Y:S01]  /*3950*/  ISETP.GT.AND P2, PT, R9, 0x11f, PT ;  /* 0x0000011f0900780c */ /* 0x000fe20003f44270 */
[----:B-----5:R-:W-:Y:S01]  /*3960*/  IMAD.WIDE R16, R8, 0x4, R60 ;  /* 0x0000000408107825 */ /* 0x020fe200078e023c */
[----:B----4-:R-:W-:Y:S02]  /*3970*/  SEL R15, R15, RZ, P1 ;  /* 0x000000ff0f0f7207 */ /* 0x010fe40000800000 */
[----:B------:R-:W-:-:S05]  /*3980*/  SEL R36, R21, RZ, P1 ;  /* 0x000000ff15247207 */ /* 0x000fca0000800000 */
[----:B------:R-:W-:-:S04]  /*3990*/  FADD R15, R15, -R36 ;  /* 0x800000240f0f7221 */ /* 0x000fc80000000000 */
[----:B------:R-:W-:-:S04]  /*39a0*/  FMUL R15, R32, R15 ;  /* 0x0000000f200f7220 */ /* 0x000fc80000400000 */
[----:B------:R-:W-:-:S05]  /*39b0*/  FFMA R15, R38, R15, R35 ;  /* 0x0000000f260f7223 */ /* 0x000fca0000000023 */
[----:B------:R-:W-:-:S04]  /*39c0*/  FSETP.GEU.AND P1, PT, R15, RZ, PT ;  /* 0x000000ff0f00720b */ /* 0x000fc80003f2e000 */
[----:B------:R-:W-:Y:S02]  /*39d0*/  FSEL R21, R15, RZ, P1 ;  /* 0x000000ff0f157208 */ /* 0x000fe40000800000 */
[----:B------:R-:W-:-:S04]  /*39e0*/  SHF.R.U32.HI R15, RZ, 0x6, R14 ;  /* 0x00000006ff0f7819 */ /* 0x000fc8000001160e */
[----:B------:R-:W-:-:S04]  /*39f0*/  LOP3.LUT R15, R15, 0x1, RZ, 0xc0, !PT ;  /* 0x000000010f0f7812 */ /* 0x000fc800078ec0ff */
[----:B------:R-:W-:-:S04]  /*3a00*/  ISETP.NE.U32.AND P1, PT, R15, 0x1, PT ;  /* 0x000000010f00780c */ /* 0x000fc80003f25070 */
[----:B------:R-:W-:Y:S02]  /*3a10*/  FSEL R112, R112, RZ, P1 ;  /* 0x000000ff70707208 */ /* 0x000fe40000800000 */
[----:B------:R-:W-:Y:S01]  /*3a20*/  ISETP.GE.U32.AND P1, PT, R18, 0x60, PT ;  /* 0x000000601200780c */ /* 0x000fe20003f26070 */
[----:B------:R-:W-:Y:S02]  /*3a30*/  VIADD R18, R8, 0xffffff40 ;  /* 0xffffff4008127836 */ /* 0x000fe40000000000 */
[----:B------:R-:W-:-:S10]  /*3a40*/  IMAD.MOV.U32 R15, RZ, RZ, RZ ;  /* 0x000000ffff0f7224 */ /* 0x000fd400078e00ff */
[----:B------:R-:W-:Y:S02]  /*3a50*/  @P1 FSEL R21, R112, RZ, P2 ;  /* 0x000000ff70151208 */ /* 0x000fe40001000000 */
[----:B------:R-:W-:-:S13]  /*3a60*/  ISETP.LT.U32.AND P1, PT, R18, 0x60, !P0 ;  /* 0x000000601200780c */ /* 0x000fda0004721070 */
[----:B------:R0:W2:Y:S01]  /*3a70*/  @P1 LDG.E.EL R15, desc[UR4][R16.64+-0x300] ;  /* 0xfffd0004100f1981 */ /* 0x0000a2000c2e1900 */
[----:B------:R-:W-:Y:S02]  /*3a80*/  IMAD R22, R18, 0xa9, R77 ;  /* 0x000000a912167824 */ /* 0x000fe400078e024d */
[----:B------:R-:W-:Y:S02]  /*3a90*/  IMAD.MOV.U32 R29, RZ, RZ, RZ ;  /* 0x000000ffff1d7224 */ /* 0x000fe400078e00ff */
[----:B0-----:R-:W-:-:S04]  /*3aa0*/  IMAD R16, R11, 0x3f60, R22 ;  /* 0x00003f600b107824 */ /* 0x001fc800078e0216 */
[----:B------:R-:W-:Y:S01]  /*3ab0*/  IMAD.WIDE R16, R16, 0x4, R58 ;  /* 0x0000000410107825 */ /* 0x000fe200078e023a */
[----:B------:R-:W-:-:S03]  /*3ac0*/  CS2R R36, SRZ ;  /* 0x0000000000247805 */ /* 0x000fc6000001ff00 */
[----:B------:R-:W-:Y:S02]  /*3ad0*/  IMAD.MOV.U32 R35, RZ, RZ, RZ ;  /* 0x000000ffff237224 */ /* 0x000fe400078e00ff */
[----:B------:R-:W-:-:S04]  /*3ae0*/  IMAD.WIDE R24, R8, 0x4, R118 ;  /* 0x0000000408187825 */ /* 0x000fc800078e0276 */
[----:B------:R-:W-:Y:S01]  /*3af0*/  IMAD.WIDE R26, R8, 0x4, R116 ;  /* 0x00000004081a7825 */ /* 0x000fe200078e0274 */
[----:B------:R-:W3:Y:S04]  /*3b00*/  @P1 LDG.E.EL R35, desc[UR4][R24.64+-0x300] ;  /* 0xfffd000418231981 */ /* 0x000ee8000c2e1900 */
[----:B------:R-:W4:Y:S01]  /*3b10*/  @P1 LDG.E.EL R36, desc[UR4][R26.64+-0x300] ;  /* 0xfffd00041a241981 */ /* 0x000f22000c2e1900 */
[----:B--2---:R-:W-:-:S05]  /*3b20*/  SEL R15, R15, RZ, P1 ;  /* 0x000000ff0f0f7207 */ /* 0x004fca0000800000 */
[----:B------:R-:W-:Y:S01]  /*3b30*/  FADD R23, R15, 9.9999997473787516356e-06 ;  /* 0x3727c5ac0f177421 */ /* 0x000fe20000000000 */
[----:B------:R-:W-:-:S03]  /*3b40*/  MOV R15, RZ ;  /* 0x000000ff000f7202 */ /* 0x000fc60000000f00 */
[----:B------:R0:W1:Y:S03]  /*3b50*/  MUFU.SQRT R32, R23 ;  /* 0x0000001700207308 */ /* 0x0000660000002000 */
[----:B------:R-:W2:Y:S01]  /*3b60*/  @P1 LDG.E R15, desc[UR4][R16.64] ;  /* 0x00000004100f1981 */ /* 0x000ea2000c1e1900 */
[----:B0-----:R-:W-:-:S05]  /*3b70*/  IMAD.WIDE R22, R8, 0x4, R86 ;  /* 0x0000000408167825 */ /* 0x001fca00078e0256 */
[----:B------:R0:W5:Y:S01]  /*3b80*/  @P1 LDG.E.EL R29, desc[UR4][R22.64+-0x300] ;  /* 0xfffd0004161d1981 */ /* 0x000162000c2e1900 */
[C---:B-1----:R-:W-:Y:S02]  /*3b90*/  FSETP.GT.AND P2, PT, R32.reuse, 8.50705917302346158658e+37, PT ;  /* 0x7e8000002000780b */ /* 0x042fe40003f44000 */
[----:B------:R-:W-:-:S11]  /*3ba0*/  FSETP.GEU.AND P3, PT, R32, 1.175494350822287508e-38, PT ;  /* 0x008000002000780b */ /* 0x000fd60003f6e000 */
[----:B------:R-:W-:-:S04]  /*3bb0*/  @P2 FMUL R32, R32, 0.25 ;  /* 0x3e80000020202820 */ /* 0x000fc80000400000 */
[----:B------:R-:W-:-:S06]  /*3bc0*/  @!P3 FMUL R32, R32, 16777216 ;  /* 0x4b8000002020b820 */ /* 0x000fcc0000400000 */
[----:B------:R-:W0:Y:S01]  /*3bd0*/  MUFU.RCP R32, R32 ;  /* 0x0000002000207308 */ /* 0x000e220000001000 */
[----:B------:R-:W-:-:S05]  /*3be0*/  FSEL R33, R97, 1, P2 ;  /* 0x3f80000061217808 */ /* 0x000fca0001000000 */
[----:B------:R-:W-:Y:S01]  /*3bf0*/  @!P3 FMUL R33, R33, 16777216 ;  /* 0x4b8000002121b820 */ /* 0x000fe20000400000 */
[----:B---3--:R-:W-:-:S03]  /*3c00*/  SEL R40, R35, RZ, P1 ;  /* 0x000000ff23287207 */ /* 0x008fc60000800000 */
[----:B0-----:R-:W-:Y:S01]  /*3c10*/  FMUL R22, R32, R33 ;  /* 0x0000002120167220 */ /* 0x001fe20000400000 */
[----:B------:R-:W-:Y:S01]  /*3c20*/  ISETP.GT.AND P2, PT, R8, 0x11f, PT ;  /* 0x0000011f0800780c */ /* 0x000fe20003f44270 */
[----:B------:R-:W-:Y:S01]  /*3c30*/  IMAD.WIDE R16, R7, 0x4, R60 ;  /* 0x0000000407107825 */ /* 0x000fe200078e023c */
[----:B--2---:R-:W-:Y:S02]  /*3c40*/  SEL R15, R15, RZ, P1 ;  /* 0x000000ff0f0f7207 */ /* 0x004fe40000800000 */
[----:B-----5:R-:W-:Y:S02]  /*3c50*/  SEL R38, R29, RZ, P1 ;  /* 0x000000ff1d267207 */ /* 0x020fe40000800000 */
[----:B----4-:R-:W-:-:S03]  /*3c60*/  SEL R29, R36, RZ, P1 ;  /* 0x000000ff241d7207 */ /* 0x010fc60000800000 */
        /* <DEDUP_REMOVED lines=9> */
[----:B------:R-:W-:Y:S02]  /*3d00*/  ISETP.GE.U32.AND P1, PT, R18, 0x60, PT ;  /* 0x000000601200780c */ /* 0x000fe40003f26070 */
[----:B------:R-:W-:Y:S01]  /*3d10*/  IADD3 R15, R7, -0xc0, RZ ;  /* 0xffffff40070f7810 */ /* 0x000fe20007ffe0ff */
[----:B------:R-:W-:-:S10]  /*3d20*/  IMAD.MOV.U32 R18, RZ, RZ, RZ ;  /* 0x000000ffff127224 */ /* 0x000fd400078e00ff */
[----:B------:R-:W-:Y:S02]  /*3d30*/  @P1 FSEL R22, R115, RZ, P2 ;  /* 0x000000ff73161208 */ /* 0x000fe40001000000 */
[----:B------:R-:W-:-:S13]  /*3d40*/  ISETP.LT.U32.AND P1, PT, R15, 0x60, !P0 ;  /* 0x000000600f00780c */ /* 0x000fda0004721070 */
[----:B------:R-:W2:Y:S01]  /*3d50*/  @P1 LDG.E.EL R18, desc[UR4][R16.64+-0x300] ;  /* 0xfffd000410121981 */ /* 0x000ea2000c2e1900 */
[----:B------:R-:W-:Y:S01]  /*3d60*/  HFMA2.MMA R23, -RZ, RZ, 0, 0 ;  /* 0x00000000ff177435 */ /* 0x000fe200000001ff */
[----:B------:R-:W-:Y:S02]  /*3d70*/  IMAD.MOV.U32 R29, RZ, RZ, RZ ;  /* 0x000000ffff1d7224 */ /* 0x000fe400078e00ff */
[----:B------:R-:W-:-:S04]  /*3d80*/  IMAD.WIDE R32, R7, 0x4, R116 ;  /* 0x0000000407207825 */ /* 0x000fc800078e0274 */
[----:B------:R-:W-:-:S05]  /*3d90*/  IMAD.WIDE R24, R7, 0x4, R86 ;  /* 0x0000000407187825 */ /* 0x000fca00078e0256 */
[----:B------:R-:W3:Y:S01]  /*3da0*/  @P1 LDG.E.EL R29, desc[UR4][R24.64+-0x300] ;  /* 0xfffd0004181d1981 */ /* 0x000ee2000c2e1900 */
[----:B--2---:R-:W-:-:S05]  /*3db0*/  SEL R18, R18, RZ, P1 ;  /* 0x000000ff12127207 */ /* 0x004fca0000800000 */
[----:B------:R-:W-:Y:S01]  /*3dc0*/  FADD R26, R18, 9.9999997473787516356e-06 ;  /* 0x3727c5ac121a7421 */ /* 0x000fe20000000000 */
[----:B------:R-:W-:-:S04]  /*3dd0*/  IMAD R18, R15, 0xa9, R70 ;  /* 0x000000a90f127824 */ /* 0x000fc800078e0246 */
[----:B------:R-:W-:Y:S02]  /*3de0*/  IMAD R16, R11, 0x3f60, R18 ;  /* 0x00003f600b107824 */ /* 0x000fe400078e0212 */
[----:B------:R-:W-:Y:S02]  /*3df0*/  IMAD.MOV.U32 R18, RZ, RZ, RZ ;  /* 0x000000ffff127224 */ /* 0x000fe400078e00ff */
[----:B------:R-:W-:Y:S01]  /*3e00*/  IMAD.WIDE R16, R16, 0x4, R58 ;  /* 0x0000000410107825 */ /* 0x000fe200078e023a */
[----:B------:R0:W1:Y:S03]  /*3e10*/  MUFU.SQRT R35, R26 ;  /* 0x0000001a00237308 */ /* 0x0000660000002000 */
[----:B------:R-:W2:Y:S04]  /*3e20*/  @P1 LDG.E.EL R18, desc[UR4][R32.64+-0x300] ;  /* 0xfffd000420121981 */ /* 0x000ea8000c2e1900 */
[----:B------:R4:W5:Y:S01]  /*3e30*/  @P1 LDG.E R23, desc[UR4][R16.64] ;  /* 0x0000000410171981 */ /* 0x000962000c1e1900 */
[----:B0-----:R-:W-:-:S05]  /*3e40*/  IMAD.WIDE R26, R7, 0x4, R118 ;  /* 0x00000004071a7825 */ /* 0x001fca00078e0276 */
[----:B------:R-:W5:Y:S01]  /*3e50*/  @P1 LDG.E.EL R37, desc[UR4][R26.64+-0x300] ;  /* 0xfffd00041a251981 */ /* 0x000f62000c2e1900 */
[C---:B-1----:R-:W-:Y:S02]  /*3e60*/  FSETP.GT.AND P2, PT, R35.reuse, 8.50705917302346158658e+37, PT ;  /* 0x7e8000002300780b */ /* 0x042fe40003f44000 */
[----:B------:R-:W-:-:S11]  /*3e70*/  FSETP.GEU.AND P3, PT, R35, 1.175494350822287508e-38, PT ;  /* 0x008000002300780b */ /* 0x000fd60003f6e000 */
[----:B------:R-:W-:-:S04]  /*3e80*/  @P2 FMUL R35, R35, 0.25 ;  /* 0x3e80000023232820 */ /* 0x000fc80000400000 */
[----:B------:R-:W-:-:S06]  /*3e90*/  @!P3 FMUL R35, R35, 16777216 ;  /* 0x4b8000002323b820 */ /* 0x000fcc0000400000 */
[----:B------:R-:W0:Y:S01]  /*3ea0*/  MUFU.RCP R35, R35 ;  /* 0x0000002300237308 */ /* 0x000e220000001000 */
[----:B------:R-:W-:Y:S02]  /*3eb0*/  FSEL R36, R97, 1, P2 ;  /* 0x3f80000061247808 */ /* 0x000fe40001000000 */
[----:B---3--:R-:W-:-:S03]  /*3ec0*/  SEL R29, R29, RZ, P1 ;  /* 0x000000ff1d1d7207 */ /* 0x008fc60000800000 */
[----:B------:R-:W-:Y:S01]  /*3ed0*/  @!P3 FMUL R36, R36, 16777216 ;  /* 0x4b8000002424b820 */ /* 0x000fe20000400000 */
[----:B----4-:R-:W-:-:S04]  /*3ee0*/  SHF.R.U32.HI R16, RZ, 0x4, R14 ;  /* 0x00000004ff107819 */ /* 0x010fc8000001160e */
[----:B------:R-:W-:Y:S02]  /*3ef0*/  LOP3.LUT R16, R16, 0x1, RZ, 0xc0, !PT ;  /* 0x0000000110107812 */ /* 0x000fe400078ec0ff */
[----:B------:R-:W-:Y:S02]  /*3f00*/  ISETP.GT.AND P2, PT, R7, 0x11f, PT ;  /* 0x0000011f0700780c */ /* 0x000fe40003f44270 */
[----:B--2---:R-:W-:Y:S02]  /*3f10*/  SEL R24, R18, RZ, P1 ;  /* 0x000000ff12187207 */ /* 0x004fe40000800000 */
[----:B-----5:R-:W-:Y:S01]  /*3f20*/  SEL R18, R23, RZ, P1 ;  /* 0x000000ff17127207 */ /* 0x020fe20000800000 */
[----:B0-----:R-:W-:-:S04]  /*3f30*/  FMUL R23, R35, R36 ;  /* 0x0000002423177220 */ /* 0x001fc80000400000 */
[----:B------:R-:W-:Y:S01]  /*3f40*/  FADD R18, R18, -R29 ;  /* 0x8000001d12127221 */ /* 0x000fe20000000000 */
[----:B------:R-:W-:-:S03]  /*3f50*/  SEL R37, R37, RZ, P1 ;  /* 0x000000ff25257207 */ /* 0x000fc60000800000 */
[----:B------:R-:W-:-:S04]  /*3f60*/  FMUL R18, R23, R18 ;  /* 0x0000001217127220 */ /* 0x000fc80000400000 */
[----:B------:R-:W-:-:S05]  /*3f70*/  FFMA R18, R37, R18, R24 ;  /* 0x0000001225127223 */ /* 0x000fca0000000018 */
[----:B------:R-:W-:-:S04]  /*3f80*/  FSETP.GEU.AND P1, PT, R18, RZ, PT ;  /* 0x000000ff1200720b */ /* 0x000fc80003f2e000 */
[----:B------:R-:W-:Y:S02]  /*3f90*/  FSEL R23, R18, RZ, P1 ;  /* 0x000000ff12177208 */ /* 0x000fe40000800000 */
[----:B------:R-:W-:-:S04]  /*3fa0*/  ISETP.NE.U32.AND P1, PT, R16, 0x1, PT ;  /* 0x000000011000780c */ /* 0x000fc80003f25070 */
[----:B------:R-:W-:Y:S02]  /*3fb0*/  FSEL R75, R75, RZ, P1 ;  /* 0x000000ff4b4b7208 */ /* 0x000fe40000800000 */
[----:B------:R-:W-:Y:S01]  /*3fc0*/  ISETP.GE.U32.AND P1, PT, R15, 0x60, PT ;  /* 0x000000600f00780c */ /* 0x000fe20003f26070 */
[----:B------:R-:W-:-:S12]  /*3fd0*/  VIADD R16, R0, 0xffffff40 ;  /* 0xffffff4000107836 */ /* 0x000fd80000000000 */
[----:B------:R-:W-:Y:S02]  /*3fe0*/  @P1 FSEL R23, R75, RZ, P2 ;  /* 0x000000ff4b171208 */ /* 0x000fe40001000000 */
[----:B------:R-:W-:-:S04]  /*3ff0*/  ISETP.GE.U32.AND P1, PT, R16, 0x60, PT ;  /* 0x000000601000780c */ /* 0x000fc80003f26070 */
[----:B------:R-:W-:Y:S01]  /*4000*/  ISETP.LT.AND P2, PT, R6, 0x3f600, !P1 ;  /* 0x0003f6000600780c */ /* 0x000fe20004f41270 */
[----:B------:R-:W-:Y:S01]  /*4010*/  IMAD.WIDE R24, R0, 0x4, R60 ;  /* 0x0000000400187825 */ /* 0x000fe200078e023c */
[----:B------:R-:W-:-:S11]  /*4020*/  MOV R15, RZ ;  /* 0x000000ff000f7202 */ /* 0x000fd60000000f00 */
[----:B------:R0:W2:Y:S01]  /*4030*/  @P2 LDG.E.EL R15, desc[UR4][R24.64+-0x300] ;  /* 0xfffd0004180f2981 */ /* 0x0000a2000c2e1900 */
[----:B------:R-:W-:Y:S02]  /*4040*/  IMAD R16, R16, 0xa9, R13 ;  /* 0x000000a910107824 */ /* 0x000fe400078e020d */
[----:B------:R-:W-:Y:S02]  /*4050*/  IMAD.MOV.U32 R18, RZ, RZ, RZ ;  /* 0x000000ffff127224 */ /* 0x000fe400078e00ff */
[----:B------:R-:W-:Y:S01]  /*4060*/  IMAD.WIDE R16, R16, 0x4, R58 ;  /* 0x0000000410107825 */ /* 0x000fe200078e023a */
[----:B------:R-:W-:-:S03]  /*4070*/  HFMA2.MMA R35, -RZ, RZ, 0, 0 ;  /* 0x00000000ff237435 */ /* 0x000fc600000001ff */
[----:B0-----:R-:W-:-:S05]  /*4080*/  IMAD.WIDE R24, R0, 0x4, R86 ;  /* 0x0000000400187825 */ /* 0x001fca00078e0256 */
[----:B------:R-:W3:Y:S01]  /*4090*/  @P2 LDG.E.EL R18, desc[UR4][R24.64+-0x300] ;  /* 0xfffd000418122981 */ /* 0x000ee2000c2e1900 */
[----:B------:R-:W-:Y:S02]  /*40a0*/  IMAD.MOV.U32 R37, RZ, RZ, RZ ;  /* 0x000000ffff257224 */ /* 0x000fe400078e00ff */
[----:B------:R-:W-:-:S05]  /*40b0*/  IMAD.WIDE R32, R0, 0x4, R116 ;  /* 0x0000000400207825 */ /* 0x000fca00078e0274 */
[----:B------:R-:W4:Y:S01]  /*40c0*/  @P2 LDG.E.EL R37, desc[UR4][R32.64+-0x300] ;  /* 0xfffd000420252981 */ /* 0x000f22000c2e1900 */
[----:B--2---:R-:W-:-:S05]  /*40d0*/  SEL R15, R15, RZ, P2 ;  /* 0x000000ff0f0f7207 */ /* 0x004fca0001000000 */
[----:B------:R-:W-:Y:S01]  /*40e0*/  FADD R26, R15, 9.9999997473787516356e-06 ;  /* 0x3727c5ac0f1a7421 */ /* 0x000fe20000000000 */
[----:B------:R-:W-:-:S03]  /*40f0*/  IMAD.MOV.U32 R15, RZ, RZ, RZ ;  /* 0x000000ffff0f7224 */ /* 0x000fc600078e00ff */
        /* <DEDUP_REMOVED lines=8> */
[----:B------:R-:W1:Y:S01]  /*4180*/  MUFU.RCP R29, R29 ;  /* 0x0000001d001d7308 */ /* 0x000e620000001000 */
[----:B------:R-:W-:Y:S02]  /*4190*/  FSEL R36, R97, 1, P3 ;  /* 0x3f80000061247808 */ /* 0x000fe40001800000 */
[----:B---3--:R-:W-:-:S03]  /*41a0*/  SEL R18, R18, RZ, P2 ;  /* 0x000000ff12127207 */ /* 0x008fc60001000000 */
[----:B------:R-:W-:Y:S01]  /*41b0*/  @!P4 FMUL R36, R36, 16777216 ;  /* 0x4b8000002424c820 */ /* 0x000fe20000400000 */
[----:B----4-:R-:W-:-:S03]  /*41c0*/  SEL R37, R37, RZ, P2 ;  /* 0x000000ff25257207 */ /* 0x010fc60001000000 */
[----:B-1----:R-:W-:Y:S01]  /*41d0*/  FMUL R36, R29, R36 ;  /* 0x000000241d247220 */ /* 0x002fe20000400000 */
[----:B------:R-:W-:Y:S01]  /*41e0*/  ISETP.GT.AND P5, PT, R0, 0x11f, PT ;  /* 0x0000011f0000780c */ /* 0x000fe20003fa4270 */
[----:B0-----:R-:W-:Y:S01]  /*41f0*/  IMAD.WIDE R26, R3, 0x4, R60 ;  /* 0x00000004031a7825 */ /* 0x001fe200078e023c */
[----:B------:R-:W-:Y:S02]  /*4200*/  MOV R17, RZ ;  /* 0x000000ff00117202 */ /* 0x000fe40000000f00 */
[----:B--2---:R-:W-:-:S05]  /*4210*/  SEL R15, R15, RZ, P2 ;  /* 0x000000ff0f0f7207 */ /* 0x004fca0001000000 */
[----:B------:R-:W-:-:S04]  /*4220*/  FADD R15, R15, -R18 ;  /* 0x800000120f0f7221 */ /* 0x000fc80000000000 */
[----:B------:R-:W-:Y:S01]  /*4230*/  FMUL R15, R36, R15 ;  /* 0x0000000f240f7220 */ /* 0x000fe20000400000 */
[----:B-----5:R-:W-:-:S05]  /*4240*/  SEL R16, R35, RZ, P2 ;  /* 0x000000ff23107207 */ /* 0x020fca0001000000 */
[----:B------:R-:W-:-:S05]  /*4250*/  FFMA R15, R16, R15, R37 ;  /* 0x0000000f100f7223 */ /* 0x000fca0000000025 */
[----:B------:R-:W-:-:S04]  /*4260*/  FSETP.GEU.AND P2, PT, R15, RZ, PT ;  /* 0x000000ff0f00720b */ /* 0x000fc80003f4e000 */
[----:B------:R-:W-:Y:S02]  /*4270*/  FSEL R16, R15, RZ, P2 ;  /* 0x000000ff0f107208 */ /* 0x000fe40001000000 */
[----:B------:R-:W-:-:S04]  /*4280*/  SHF.R.U32.HI R15, RZ, 0x3, R14 ;  /* 0x00000003ff0f7819 */ /* 0x000fc8000001160e */
[----:B------:R-:W-:-:S04]  /*4290*/  LOP3.LUT R15, R15, 0x1, RZ, 0xc0, !PT ;  /* 0x000000010f0f7812 */ /* 0x000fc800078ec0ff */
[----:B------:R-:W-:Y:S01]  /*42a0*/  ISETP.NE.U32.AND P2, PT, R15, 0x1, PT ;  /* 0x000000010f00780c */ /* 0x000fe20003f45070 */
[----:B------:R-:W-:-:S03]  /*42b0*/  VIADD R15, R3, 0xffffff40 ;  /* 0xffffff40030f7836 */ /* 0x000fc60000000000 */
[----:B------:R-:W-:-:S04]  /*42c0*/  FSEL R83, R83, RZ, P2 ;  /* 0x000000ff53537208 */ /* 0x000fc80001000000 */
[----:B------:R-:W-:Y:S02]  /*42d0*/  @P1 FSEL R16, R83, RZ, P5 ;  /* 0x000000ff53101208 */ /* 0x000fe40002800000 */
[----:B------:R-:W-:-:S04]  /*42e0*/  ISETP.GE.U32.AND P1, PT, R15, 0x60, PT ;  /* 0x000000600f00780c */ /* 0x000fc80003f26070 */
[----:B------:R-:W-:-:S13]  /*42f0*/  ISETP.LT.AND P2, PT, R6, 0x3f600, !P1 ;  /* 0x0003f6000600780c */ /* 0x000fda0004f41270 */
[----:B------:R0:W2:Y:S01]  /*4300*/  @P2 LDG.E.EL R17, desc[UR4][R26.64+-0x300] ;  /* 0xfffd00041a112981 */ /* 0x0000a2000c2e1900 */
[----:B------:R-:W-:Y:S02]  /*4310*/  IMAD R24, R15, 0xa9, R76 ;  /* 0x000000a90f187824 */ /* 0x000fe400078e024c */
[----:B------:R-:W-:Y:S02]  /*4320*/  IMAD.MOV.U32 R15, RZ, RZ, RZ ;  /* 0x000000ffff0f7224 */ /* 0x000fe400078e00ff */
[----:B------:R-:W-:-:S04]  /*4330*/  IMAD.WIDE R24, R24, 0x4, R58 ;  /* 0x0000000418187825 */ /* 0x000fc800078e023a */
[C---:B0-----:R-:W-:Y:S01]  /*4340*/  IMAD.WIDE R26, R3.reuse, 0x4, R86 ;  /* 0x00000004031a7825 */ /* 0x041fe200078e0256 */
[----:B------:R-:W3:Y:S03]  /*4350*/  @P2 LDG.E R15, desc[UR4][R24.64] ;  /* 0x00000004180f2981 */ /* 0x000ee6000c1e1900 */
[----:B------:R-:W-:Y:S02]  /*4360*/  IMAD.MOV.U32 R35, RZ, RZ, RZ ;  /* 0x000000ffff237224 */ /* 0x000fe400078e00ff */
[----:B------:R-:W-:-:S04]  /*4370*/  IMAD.WIDE R32, R3, 0x4, R118 ;  /* 0x0000000403207825 */ /* 0x000fc800078e0276 */
[----:B------:R-:W-:-:S05]  /*4380*/  IMAD.WIDE R36, R3, 0x4, R116 ;  /* 0x0000000403247825 */ /* 0x000fca00078e0274 */
[----:B------:R-:W4:Y:S01]  /*4390*/  @P2 LDG.E.EL R35, desc[UR4][R36.64+-0x300] ;  /* 0xfffd000424232981 */ /* 0x000f22000c2e1900 */
[----:B--2---:R-:W-:-:S05]  /*43a0*/  SEL R17, R17, RZ, P2 ;  /* 0x000000ff11117207 */ /* 0x004fca0001000000 */
[----:B------:R-:W-:Y:S01]  /*43b0*/  FADD R18, R17, 9.9999997473787516356e-06 ;  /* 0x3727c5ac11127421 */ /* 0x000fe20000000000 */
[----:B------:R-:W-:-:S03]  /*43c0*/  IMAD.MOV.U32 R17, RZ, RZ, RZ ;  /* 0x000000ffff117224 */ /* 0x000fc600078e00ff */
[----:B------:R0:W1:Y:S03]  /*43d0*/  MUFU.SQRT R29, R18 ;  /* 0x00000012001d7308 */ /* 0x0000660000002000 */
[----:B------:R2:W5:Y:S01]  /*43e0*/  @P2 LDG.E.EL R17, desc[UR4][R26.64+-0x300] ;  /* 0xfffd00041a112981 */ /* 0x000562000c2e1900 */
[----:B0-----:R-:W-:-:S10]  /*43f0*/  HFMA2.MMA R18, -RZ, RZ, 0, 0 ;  /* 0x00000000ff127435 */ /* 0x001fd400000001ff */
        /* <DEDUP_REMOVED lines=9> */
[----:B----4-:R-:W-:-:S03]  /*4490*/  SEL R35, R35, RZ, P2 ;  /* 0x000000ff23237207 */ /* 0x010fc60001000000 */
[----:B0-----:R-:W-:Y:S01]  /*44a0*/  FMUL R38, R29, R38 ;  /* 0x000000261d267220 */ /* 0x001fe20000400000 */
[----:B------:R-:W-:Y:S01]  /*44b0*/  ISETP.GT.AND P5, PT, R3, 0x11f, PT ;  /* 0x0000011f0300780c */ /* 0x000fe20003fa4270 */
[----:B--2---:R-:W-:Y:S02]  /*44c0*/  IMAD.WIDE R26, R2, 0x4, R60 ;  /* 0x00000004021a7825 */ /* 0x004fe400078e023c */
[----:B------:R-:W0:Y:S01]  /*44d0*/  LDC.64 R60, c[0x0][0x240] ;  /* 0x00009000ff3c7b82 */ /* 0x000e220000000a00 */
[----:B-----5:R-:W-:-:S05]  /*44e0*/  SEL R24, R17, RZ, P2 ;  /* 0x000000ff11187207 */ /* 0x020fca0001000000 */
[----:B------:R-:W-:-:S04]  /*44f0*/  FADD R15, R15, -R24 ;  /* 0x800000180f0f7221 */ /* 0x000fc80000000000 */
[----:B------:R-:W-:Y:S01]  /*4500*/  FMUL R15, R38, R15 ;  /* 0x0000000f260f7220 */ /* 0x000fe20000400000 */
[----:B------:R-:W-:-:S05]  /*4510*/  SEL R18, R18, RZ, P2 ;  /* 0x000000ff12127207 */ /* 0x000fca0001000000 */
        /* <DEDUP_REMOVED lines=10> */
[----:B------:R-:W-:Y:S02]  /*45c0*/  ISETP.LT.AND P2, PT, R6, 0x3f600, !P1 ;  /* 0x0003f6000600780c */ /* 0x000fe40004f41270 */
[----:B------:R-:W-:-:S11]  /*45d0*/  MOV R18, RZ ;  /* 0x000000ff00127202 */ /* 0x000fd60000000f00 */
[----:B------:R1:W2:Y:S01]  /*45e0*/  @P2 LDG.E.EL R18, desc[UR4][R26.64+-0x300] ;  /* 0xfffd00041a122981 */ /* 0x0002a2000c2e1900 */
[----:B------:R-:W-:Y:S02]  /*45f0*/  IMAD R24, R15, 0xa9, R88 ;  /* 0x000000a90f187824 */ /* 0x000fe400078e0258 */
[----:B------:R-:W-:Y:S02]  /*4600*/  IMAD.MOV.U32 R15, RZ, RZ, RZ ;  /* 0x000000ffff0f7224 */ /* 0x000fe400078e00ff */
[----:B------:R-:W-:-:S04]  /*4610*/  IMAD.WIDE R24, R24, 0x4, R58 ;  /* 0x0000000418187825 */ /* 0x000fc800078e023a */
[----:B------:R-:W-:Y:S01]  /*4620*/  IMAD.MOV.U32 R35, RZ, RZ, RZ ;  /* 0x000000ffff237224 */ /* 0x000fe200078e00ff */
[----:B------:R-:W3:Y:S01]  /*4630*/  @P2 LDG.E R15, desc[UR4][R24.64] ;  /* 0x00000004180f2981 */ /* 0x000ee2000c1e1900 */
[----:B-1----:R-:W-:-:S04]  /*4640*/  IMAD.WIDE R26, R2, 0x4, R86 ;  /* 0x00000004021a7825 */ /* 0x002fc800078e0256 */
[----:B------:R-:W-:-:S04]  /*4650*/  IMAD.WIDE R118, R2, 0x4, R118 ;  /* 0x0000000402767825 */ /* 0x000fc800078e0276 */
[C---:B------:R-:W-:Y:S01]  /*4660*/  IMAD.WIDE R116, R2.reuse, 0x4, R116 ;  /* 0x0000000402747825 */ /* 0x040fe200078e0274 */
[----:B------:R-:W-:Y:S01]  /*4670*/  ISETP.GT.AND P5, PT, R2, 0x11f, PT ;  /* 0x0000011f0200780c */ /* 0x000fe20003fa4270 */
[----:B------:R-:W1:Y:S03]  /*4680*/  LDC.64 R58, c[0x0][0x250] ;  /* 0x00009400ff3a7b82 */ /* 0x000e660000000a00 */
[----:B------:R-:W4:Y:S05]  /*4690*/  @P2 LDG.E.EL R35, desc[UR4][R116.64+-0x300] ;  /* 0xfffd000474232981 */ /* 0x000f2a000c2e1900 */
[----:B------:R-:W5:Y:S01]  /*46a0*/  LDC.64 R86, c[0x0][0x258] ;  /* 0x00009600ff567b82 */ /* 0x000f620000000a00 */
[----:B--2---:R-:W-:-:S05]  /*46b0*/  SEL R18, R18, RZ, P2 ;  /* 0x000000ff12127207 */ /* 0x004fca0001000000 */
[----:B------:R-:W-:Y:S01]  /*46c0*/  FADD R29, R18, 9.9999997473787516356e-06 ;  /* 0x3727c5ac121d7421 */ /* 0x000fe20000000000 */
[----:B------:R-:W-:-:S03]  /*46d0*/  IMAD.MOV.U32 R18, RZ, RZ, RZ ;  /* 0x000000ffff127224 */ /* 0x000fc600078e00ff */
[----:B------:R2:W0:Y:S03]  /*46e0*/  MUFU.SQRT R32, R29 ;  /* 0x0000001d00207308 */ /* 0x0004260000002000 */
[----:B------:R0:W5:Y:S01]  /*46f0*/  @P2 LDG.E.EL R18, desc[UR4][R26.64+-0x300] ;  /* 0xfffd00041a122981 */ /* 0x000162000c2e1900 */
[----:B--2---:R-:W-:-:S10]  /*4700*/  HFMA2.MMA R29, -RZ, RZ, 0, 0 ;  /* 0x00000000ff1d7435 */ /* 0x004fd400000001ff */
[----:B------:R-:W2:Y:S01]  /*4710*/  @P2 LDG.E.EL R29, desc[UR4][R118.64+-0x300] ;  /* 0xfffd0004761d2981 */ /* 0x000ea2000c2e1900 */
[C---:B0-----:R-:W-:Y:S02]  /*4720*/  FSETP.GT.AND P3, PT, R32.reuse, 8.50705917302346158658e+37, PT ;  /* 0x7e8000002000780b */ /* 0x041fe40003f64000 */
        /* <DEDUP_REMOVED lines=9> */
[----:B------:R-:W-:Y:S01]  /*47c0*/  IMAD.WIDE R26, R10, 0x4, R66 ;  /* 0x000000040a1a7825 */ /* 0x000fe200078e0242 */
[----:B-----5:R-:W-:-:S05]  /*47d0*/  SEL R18, R18, RZ, P2 ;  /* 0x000000ff12127207 */ /* 0x020fca0001000000 */
[----:B------:R-:W-:-:S04]  /*47e0*/  FADD R15, R15, -R18 ;  /* 0x800000120f0f7221 */ /* 0x000fc80000000000 */
[----:B------:R-:W-:Y:S01]  /*47f0*/  FMUL R15, R24, R15 ;  /* 0x0000000f180f7220 */ /* 0x000fe20000400000 */
[----:B--2---:R-:W-:-:S05]  /*4800*/  SEL R36, R29, RZ, P2 ;  /* 0x000000ff1d247207 */ /* 0x004fca0001000000 */
        /* <DEDUP_REMOVED lines=13> */
[----:B------:R-:W-:Y:S02]  /*48e0*/  IMAD.MOV.U32 R39, RZ, RZ, RZ ;  /* 0x000000ffff277224 */ /* 0x000fe400078e00ff */
[----:B0-----:R-:W-:-:S04]  /*48f0*/  IMAD.WIDE R26, R10, 0x4, R60 ;  /* 0x000000040a1a7825 */ /* 0x001fc800078e023c */
[----:B-1----:R-:W-:-:S04]  /*4900*/  IMAD.WIDE R32, R10, 0x4, R58 ;  /* 0x000000040a207825 */ /* 0x002fc800078e023a */
[----:B------:R-:W-:-:S05]  /*4910*/  IMAD.WIDE R36, R10, 0x4, R86 ;  /* 0x000000040a247825 */ /* 0x000fca00078e0256 */
[----:B------:R-:W3:Y:S01]  /*4920*/  @P2 LDG.E.EL R39, desc[UR4][R36.64+-0x180] ;  /* 0xfffe800424272981 */ /* 0x000ee2000c2e1900 */
[----:B--2---:R-:W-:-:S05]  /*4930*/  SEL R24, R24, RZ, P2 ;  /* 0x000000ff18187207 */ /* 0x004fca0001000000 */
[----:B------:R-:W-:Y:S01]  /*4940*/  FADD R29, R24, 9.9999997473787516356e-06 ;  /* 0x3727c5ac181d7421 */ /* 0x000fe20000000000 */
[----:B------:R-:W-:Y:S02]  /*4950*/  IMAD R24, R15, 0xa9, R12 ;  /* 0x000000a90f187824 */ /* 0x000fe400078e020c */
[----:B------:R-:W-:Y:S02]  /*4960*/  IMAD.MOV.U32 R12, RZ, RZ, RZ ;  /* 0x000000ffff0c7224 */ /* 0x000fe400078e00ff */
[----:B------:R-:W-:Y:S02]  /*4970*/  IMAD.MOV.U32 R15, RZ, RZ, RZ ;  /* 0x000000ffff0f7224 */ /* 0x000fe400078e00ff */
[----:B------:R-:W-:Y:S01]  /*4980*/  IMAD.WIDE R24, R24, 0x4, R62 ;  /* 0x0000000418187825 */ /* 0x000fe200078e023e */
[----:B------:R0:W1:Y:S03]  /*4990*/  MUFU.SQRT R35, R29 ;  /* 0x0000001d00237308 */ /* 0x0000660000002000 */
[----:B------:R-:W2:Y:S04]  /*49a0*/  @P2 LDG.E.EL R15, desc[UR4][R26.64+-0x180] ;  /* 0xfffe80041a0f2981 */ /* 0x000ea8000c2e1900 */
[----:B------:R3:W4:Y:S01]  /*49b0*/  @P2 LDG.E R12, desc[UR4][R24.64] ;  /* 0x00000004180c2981 */ /* 0x000722000c1e1900 */
[----:B0-----:R-:W-:-:S10]  /*49c0*/  HFMA2.MMA R29, -RZ, RZ, 0, 0 ;  /* 0x00000000ff1d7435 */ /* 0x001fd400000001ff */
[----:B------:R-:W5:Y:S01]  /*49d0*/  @P2 LDG.E.EL R29, desc[UR4][R32.64+-0x180] ;  /* 0xfffe8004201d2981 */ /* 0x000f62000c2e1900 */
        /* <DEDUP_REMOVED lines=9> */
[----:B--2---:R-:W-:Y:S02]  /*4a70*/  SEL R15, R15, RZ, P2 ;  /* 0x000000ff0f0f7207 */ /* 0x004fe40001000000 */
[----:B----4-:R-:W-:-:S05]  /*4a80*/  SEL R12, R12, RZ, P2 ;  /* 0x000000ff0c0c7207 */ /* 0x010fca0001000000 */
[----:B------:R-:W-:-:S04]  /*4a90*/  FADD R12, R12, -R15 ;  /* 0x8000000f0c0c7221 */ /* 0x000fc80000000000 */
[----:B------:R-:W-:Y:S01]  /*4aa0*/  FMUL R12, R25, R12 ;  /* 0x0000000c190c7220 */ /* 0x000fe20000400000 */
[----:B-----5:R-:W-:-:S05]  /*4ab0*/  SEL R29, R29, RZ, P2 ;  /* 0x000000ff1d1d7207 */ /* 0x020fca0001000000 */
[----:B------:R-:W-:-:S05]  /*4ac0*/  FFMA R12, R29, R12, R24 ;  /* 0x0000000c1d0c7223 */ /* 0x000fca0000000018 */
[----:B------:R-:W-:-:S04]  /*4ad0*/  FSETP.GEU.AND P2, PT, R12, RZ, PT ;  /* 0x000000ff0c00720b */ /* 0x000fc80003f4e000 */
[----:B------:R-:W-:Y:S01]  /*4ae0*/  @!P1 FSEL R20, R12, RZ, P2 ;  /* 0x000000ff0c149208 */ /* 0x000fe20001000000 */
[----:B------:R-:W-:-:S05]  /*4af0*/  VIADD R12, R9, 0xffffffa0 ;  /* 0xffffffa0090c7836 */ /* 0x000fca0000000000 */
[----:B------:R-:W-:Y:S01]  /*4b00*/  ISETP.LT.U32.AND P1, PT, R12, 0x60, !P0 ;  /* 0x000000600c00780c */ /* 0x000fe20004721070 */
[----:B------:R-:W-:Y:S01]  /*4b10*/  IMAD.WIDE R24, R9, 0x4, R66 ;  /* 0x0000000409187825 */ /* 0x000fe200078e0242 */
[----:B------:R-:W-:-:S11]  /*4b20*/  MOV R15, RZ ;  /* 0x000000ff000f7202 */ /* 0x000fd60000000f00 */
[----:B------:R0:W2:Y:S01]  /*4b30*/  @P1 LDG.E.EL R15, desc[UR4][R24.64+-0x180] ;  /* 0xfffe8004180f1981 */ /* 0x0000a2000c2e1900 */
[----:B------:R-:W-:Y:S01]  /*4b40*/  IMAD R26, R12, 0xa9, R79 ;  /* 0x000000a90c1a7824 */ /* 0x000fe200078e024f */
[----:B------:R-:W-:Y:S01]  /*4b50*/  HFMA2.MMA R39, -RZ, RZ, 0, 0 ;  /* 0x00000000ff277435 */ /* 0x000fe200000001ff */
[----:B------:R-:W-:Y:S02]  /*4b60*/  IMAD.MOV.U32 R29, RZ, RZ, RZ ;  /* 0x000000ffff1d7224 */ /* 0x000fe400078e00ff */
[----:B0-----:R-:W-:Y:S02]  /*4b70*/  IMAD R24, R11, 0x3f60, R26 ;  /* 0x00003f600b187824 */ /* 0x001fe400078e021a */
[----:B------:R-:W-:Y:S02]  /*4b80*/  IMAD.MOV.U32 R40, RZ, RZ, RZ ;  /* 0x000000ffff287224 */ /* 0x000fe400078e00ff */
[----:B------:R-:W-:-:S04]  /*4b90*/  IMAD.WIDE R24, R24, 0x4, R62 ;  /* 0x0000000418187825 */ /* 0x000fc800078e023e */
[----:B------:R-:W-:-:S04]  /*4ba0*/  IMAD.WIDE R32, R9, 0x4, R58 ;  /* 0x0000000409207825 */ /* 0x000fc800078e023a */
[----:B------:R-:W-:Y:S01]  /*4bb0*/  IMAD.WIDE R36, R9, 0x4, R86 ;  /* 0x0000000409247825 */ /* 0x000fe200078e0256 */
[----:B------:R-:W3:Y:S04]  /*4bc0*/  @P1 LDG.E.EL R39, desc[UR4][R32.64+-0x180] ;  /* 0xfffe800420271981 */ /* 0x000ee8000c2e1900 */
[----:B------:R-:W4:Y:S01]  /*4bd0*/  @P1 LDG.E.EL R40, desc[UR4][R36.64+-0x180] ;  /* 0xfffe800424281981 */ /* 0x000f22000c2e1900 */
[----:B--2---:R-:W-:-:S05]  /*4be0*/  SEL R15, R15, RZ, P1 ;  /* 0x000000ff0f0f7207 */ /* 0x004fca0000800000 */
[----:B------:R-:W-:Y:S01]  /*4bf0*/  FADD R27, R15, 9.9999997473787516356e-06 ;  /* 0x3727c5ac0f1b7421 */ /* 0x000fe20000000000 */
[----:B------:R-:W-:-:S03]  /*4c00*/  IMAD.MOV.U32 R15, RZ, RZ, RZ ;  /* 0x000000ffff0f7224 */ /* 0x000fc600078e00ff */
[----:B------:R0:W1:Y:S03]  /*4c10*/  MUFU.SQRT R35, R27 ;  /* 0x0000001b00237308 */ /* 0x0000660000002000 */
[----:B------:R2:W5:Y:S01]  /*4c20*/  @P1 LDG.E R15, desc[UR4][R24.64] ;  /* 0x00000004180f1981 */ /* 0x000562000c1e1900 */
[----:B0-----:R-:W-:-:S05]  /*4c30*/  IMAD.WIDE R26, R9, 0x4, R60 ;  /* 0x00000004091a7825 */ /* 0x001fca00078e023c */
[----:B------:R-:W5:Y:S01]  /*4c40*/  @P1 LDG.E.EL R29, desc[UR4][R26.64+-0x180] ;  /* 0xfffe80041a1d1981 */ /* 0x000f62000c2e1900 */
[C---:B-1----:R-:W-:Y:S02]  /*4c50*/  FSETP.GT.AND P2, PT, R35.reuse, 8.50705917302346158658e+37, PT ;  /* 0x7e8000002300780b */ /* 0x042fe40003f44000 */
[----:B------:R-:W-:-:S11]  /*4c60*/  FSETP.GEU.AND P3, PT, R35, 1.175494350822287508e-38, PT ;  /* 0x008000002300780b */ /* 0x000fd60003f6e000 */
[----:B------:R-:W-:-:S04]  /*4c70*/  @P2 FMUL R35, R35, 0.25 ;  /* 0x3e80000023232820 */ /* 0x000fc80000400000 */
[----:B------:R-:W-:-:S06]  /*4c80*/  @!P3 FMUL R35, R35, 16777216 ;  /* 0x4b8000002323b820 */ /* 0x000fcc0000400000 */
[----:B------:R-:W2:Y:S01]  /*4c90*/  MUFU.RCP R35, R35 ;  /* 0x0000002300237308 */ /* 0x000ea20000001000 */
[----:B------:R-:W-:Y:S02]  /*4ca0*/  FSEL R38, R97, 1, P2 ;  /* 0x3f80000061267808 */ /* 0x000fe40001000000 */
[----:B---3--:R-:W-:-:S03]  /*4cb0*/  SEL R39, R39, RZ, P1 ;  /* 0x000000ff27277207 */ /* 0x008fc60000800000 */
[----:B------:R-:W-:Y:S01]  /*4cc0*/  @!P3 FMUL R38, R38, 16777216 ;  /* 0x4b8000002626b820 */ /* 0x000fe20000400000 */
[----:B----4-:R-:W-:-:S03]  /*4cd0*/  SEL R40, R40, RZ, P1 ;  /* 0x000000ff28287207 */ /* 0x010fc60000800000 */
[----:B--2---:R-:W-:Y:S01]  /*4ce0*/  FMUL R25, R35, R38 ;  /* 0x0000002623197220 */ /* 0x004fe20000400000 */
[----:B-----5:R-:W-:Y:S02]  /*4cf0*/  SEL R15, R15, RZ, P1 ;  /* 0x000000ff0f0f7207 */ /* 0x020fe40000800000 */
[----:B------:R-:W-:Y:S02]  /*4d00*/  SEL R42, R29, RZ, P1 ;  /* 0x000000ff1d2a7207 */ /* 0x000fe40000800000 */
[----:B------:R-:W-:-:S03]  /*4d10*/  ISETP.GE.U32.AND P1, PT, R12, 0x60, PT ;  /* 0x000000600c00780c */ /* 0x000fc60003f26070 */
[----:B------:R-:W-:-:S04]  /*4d20*/  FADD R12, R15, -R42 ;  /* 0x8000002a0f0c7221 */ /* 0x000fc80000000000 */
[----:B------:R-:W-:-:S04]  /*4d30*/  FMUL R12, R25, R12 ;  /* 0x0000000c190c7220 */ /* 0x000fc80000400000 */
        /* <DEDUP_REMOVED lines=40> */
[----:B------:R-:W-:Y:S01]  /*4fc0*/  FFMA R12, R39, R12, R40 ;  /* 0x0000000c270c7223 */ /* 0x000fe20000000028 */
[----:B------:R-:W-:-:S04]  /*4fd0*/  VIADD R15, R7, 0xffffffa0 ;  /* 0xffffffa0070f7836 */ /* 0x000fc80000000000 */
[----:B------:R-:W-:-:S04]  /*4fe0*/  FSETP.GEU.AND P2, PT, R12, RZ, PT ;  /* 0x000000ff0c00720b */ /* 0x000fc80003f4e000 */
[----:B------:R-:W-:Y:S02]  /*4ff0*/  @!P1 FSEL R22, R12, RZ, P2 ;  /* 0x000000ff0c169208 */ /* 0x000fe40001000000 */
[----:B------:R-:W-:Y:S01]  /*5000*/  ISETP.LT.U32.AND P1, PT, R15, 0x60, !P0 ;  /* 0x000000600f00780c */ /* 0x000fe20004721070 */
[----:B------:R-:W-:Y:S01]  /*5010*/  IMAD.WIDE R24, R7, 0x4, R66 ;  /* 0x0000000407187825 */ /* 0x000fe200078e0242 */
[----:B------:R-:W-:-:S11]  /*5020*/  MOV R12, RZ ;  /* 0x000000ff000c7202 */ /* 0x000fd60000000f00 */
[----:B------:R0:W2:Y:S01]  /*5030*/  @P1 LDG.E.EL R12, desc[UR4][R24.64+-0x180] ;  /* 0xfffe8004180c1981 */ /* 0x0000a2000c2e1900 */
[----:B------:R-:W-:Y:S02]  /*5040*/  IMAD R70, R15, 0xa9, R70 ;  /* 0x000000a90f467824 */ /* 0x000fe400078e0246 */
[----:B------:R-:W-:-:S04]  /*5050*/  IMAD.WIDE R26, R7, 0x4, R60 ;  /* 0x00000004071a7825 */ /* 0x000fc800078e023c */
[----:B0-----:R-:W-:Y:S02]  /*5060*/  IMAD R24, R11, 0x3f60, R70 ;  /* 0x00003f600b187824 */ /* 0x001fe400078e0246 */
[----:B------:R-:W-:Y:S02]  /*5070*/  IMAD.MOV.U32 R11, RZ, RZ, RZ ;  /* 0x000000ffff0b7224 */ /* 0x000fe400078e00ff */
[----:B------:R-:W-:Y:S01]  /*5080*/  IMAD.WIDE R24, R24, 0x4, R62 ;  /* 0x0000000418187825 */ /* 0x000fe200078e023e */
[----:B------:R-:W-:-:S04]  /*5090*/  HFMA2.MMA R35, -RZ, RZ, 0, 0 ;  /* 0x00000000ff237435 */ /* 0x000fc800000001ff */
[----:B------:R-:W3:Y:S01]  /*50a0*/  @P1 LDG.E R11, desc[UR4][R24.64] ;  /* 0x00000004180b1981 */ /* 0x000ee2000c1e1900 */
[----:B------:R-:W-:Y:S02]  /*50b0*/  IMAD.MOV.U32 R39, RZ, RZ, RZ ;  /* 0x000000ffff277224 */ /* 0x000fe400078e00ff */
[----:B------:R-:W-:-:S04]  /*50c0*/  IMAD.WIDE R32, R7, 0x4, R58 ;  /* 0x0000000407207825 */ /* 0x000fc800078e023a */
[----:B------:R-:W-:Y:S01]  /*50d0*/  IMAD.WIDE R36, R7, 0x4, R86 ;  /* 0x0000000407247825 */ /* 0x000fe200078e0256 */
[----:B------:R-:W4:Y:S04]  /*50e0*/  @P1 LDG.E.EL R35, desc[UR4][R32.64+-0x180] ;  /* 0xfffe800420231981 */ /* 0x000f28000c2e1900 */
[----:B------:R-:W5:Y:S01]  /*50f0*/  @P1 LDG.E.EL R39, desc[UR4][R36.64+-0x180] ;  /* 0xfffe800424271981 */ /* 0x000f62000c2e1900 */
[----:B--2---:R-:W-:-:S05]  /*5100*/  SEL R12, R12, RZ, P1 ;  /* 0x000000ff0c0c7207 */ /* 0x004fca0000800000 */
[----:B------:R-:W-:-:S04]  /*5110*/  FADD R12, R12, 9.9999997473787516356e-06 ;  /* 0x3727c5ac0c0c7421 */ /* 0x000fc80000000000 */
[----:B------:R0:W1:Y:S02]  /*5120*/  MUFU.SQRT R29, R12 ;  /* 0x0000000c001d7308 */ /* 0x0000640000002000 */
[----:B0-----:R-:W-:-:S06]  /*5130*/  IMAD.MOV.U32 R12, RZ, RZ, RZ ;  /* 0x000000ffff0c7224 */ /* 0x001fcc00078e00ff */
[----:B------:R-:W2:Y:S01]  /*5140*/  @P1 LDG.E.EL R12, desc[UR4][R26.64+-0x180] ;  /* 0xfffe80041a0c1981 */ /* 0x000ea2000c2e1900 */
        /* <DEDUP_REMOVED lines=8> */
[----:B----4-:R-:W-:Y:S02]  /*51d0*/  SEL R24, R35, RZ, P1 ;  /* 0x000000ff23187207 */ /* 0x010fe40000800000 */
[----:B-----5:R-:W-:Y:S01]  /*51e0*/  SEL R39, R39, RZ, P1 ;  /* 0x000000ff27277207 */ /* 0x020fe20000800000 */
[----:B0-----:R-:W-:Y:S01]  /*51f0*/  FMUL R38, R29, R38 ;  /* 0x000000261d267220 */ /* 0x001fe20000400000 */
[----:B--2---:R-:W-:-:S05]  /*5200*/  SEL R12, R12, RZ, P1 ;  /* 0x000000ff0c0c7207 */ /* 0x004fca0000800000 */
[----:B------:R-:W-:Y:S01]  /*5210*/  FADD R11, R11, -R12 ;  /* 0x8000000c0b0b7221 */ /* 0x000fe20000000000 */
[----:B------:R-:W-:-:S03]  /*5220*/  ISETP.GE.U32.AND P1, PT, R15, 0x60, PT ;  /* 0x000000600f00780c */ /* 0x000fc60003f26070 */
[----:B------:R-:W-:-:S04]  /*5230*/  FMUL R11, R38, R11 ;  /* 0x0000000b260b7220 */ /* 0x000fc80000400000 */
[----:B------:R-:W-:Y:S01]  /*5240*/  FFMA R11, R24, R11, R39 ;  /* 0x0000000b180b7223 */ /* 0x000fe20000000027 */
[----:B------:R-:W-:-:S04]  /*5250*/  VIADD R12, R0, 0xffffffa0 ;  /* 0xffffffa0000c7836 */ /* 0x000fc80000000000 */
[----:B------:R-:W-:-:S04]  /*5260*/  FSETP.GEU.AND P2, PT, R11, RZ, PT ;  /* 0x000000ff0b00720b */ /* 0x000fc80003f4e000 */
[----:B------:R-:W-:Y:S02]  /*5270*/  @!P1 FSEL R23, R11, RZ, P2 ;  /* 0x000000ff0b179208 */ /* 0x000fe40001000000 */
        /* <DEDUP_REMOVED lines=18> */
[----:B------:R3:W2:Y:S01]  /*53a0*/  @P2 LDG.E R11, desc[UR4][R12.64] ;  /* 0x000000040c0b2981 */ /* 0x0006a2000c1e1900 */
        /* <DEDUP_REMOVED lines=13> */
[----:B--2---:R-:W-:-:S05]  /*5480*/  SEL R11, R11, RZ, P2 ;  /* 0x000000ff0b0b7207 */ /* 0x004fca0001000000 */
[----:B------:R-:W-:-:S04]  /*5490*/  FADD R11, R11, -R12 ;  /* 0x8000000c0b0b7221 */ /* 0x000fc80000000000 */
[----:B------:R-:W-:Y:S01]  /*54a0*/  FMUL R11, R36, R11 ;  /* 0x0000000b240b7220 */ /* 0x000fe20000400000 */
[----:B-----5:R-:W-:-:S05]  /*54b0*/  SEL R38, R35, RZ, P2 ;  /* 0x000000ff23267207 */ /* 0x020fca0001000000 */
[----:B------:R-:W-:-:S05]  /*54c0*/  FFMA R11, R38, R11, R37 ;  /* 0x0000000b260b7223 */ /* 0x000fca0000000025 */
[----:B------:R-:W-:-:S04]  /*54d0*/  FSETP.GEU.AND P2, PT, R11, RZ, PT ;  /* 0x000000ff0b00720b */ /* 0x000fc80003f4e000 */
[----:B------:R-:W-:Y:S01]  /*54e0*/  @!P1 FSEL R16, R11, RZ, P2 ;  /* 0x000000ff0b109208 */ /* 0x000fe20001000000 */
[----:B------:R-:W-:-:S05]  /*54f0*/  VIADD R11, R3, 0xffffffa0 ;  /* 0xffffffa0030b7836 */ /* 0x000fca0000000000 */
[----:B------:R-:W-:-:S04]  /*5500*/  ISETP.GE.U32.AND P1, PT, R11, 0x60, PT ;  /* 0x000000600b00780c */ /* 0x000fc80003f26070 */
[----:B------:R-:W-:Y:S02]  /*5510*/  ISETP.LT.AND P2, PT, R6, 0x3f600, !P1 ;  /* 0x0003f6000600780c */ /* 0x000fe40004f41270 */
[----:B------:R-:W-:-:S11]  /*5520*/  MOV R12, RZ ;  /* 0x000000ff000c7202 */ /* 0x000fd60000000f00 */
[----:B------:R0:W2:Y:S01]  /*5530*/  @P2 LDG.E.EL R12, desc[UR4][R24.64+-0x180] ;  /* 0xfffe8004180c2981 */ /* 0x0000a2000c2e1900 */
[----:B------:R-:W-:Y:S01]  /*5540*/  IMAD.MOV.U32 R15, RZ, RZ, RZ ;  /* 0x000000ffff0f7224 */ /* 0x000fe200078e00ff */
[----:B------:R-:W-:Y:S01]  /*5550*/  HFMA2.MMA R35, -RZ, RZ, 0, 0 ;  /* 0x00000000ff237435 */ /* 0x000fe200000001ff */
[----:B------:R-:W-:Y:S02]  /*5560*/  IMAD.MOV.U32 R37, RZ, RZ, RZ ;  /* 0x000000ffff257224 */ /* 0x000fe400078e00ff */
[----:B0-----:R-:W-:-:S05]  /*5570*/  IMAD.WIDE R24, R3, 0x4, R60 ;  /* 0x0000000403187825 */ /* 0x001fca00078e023c */
[----:B------:R-:W3:Y:S01]  /*5580*/  @P2 LDG.E.EL R15, desc[UR4][R24.64+-0x180] ;  /* 0xfffe8004180f2981 */ /* 0x000ee2000c2e1900 */
[----:B------:R-:W-:-:S05]  /*5590*/  IMAD.WIDE R32, R3, 0x4, R86 ;  /* 0x0000000403207825 */ /* 0x000fca00078e0256 */
[----:B------:R-:W4:Y:S01]  /*55a0*/  @P2 LDG.E.EL R37, desc[UR4][R32.64+-0x180] ;  /* 0xfffe800420252981 */ /* 0x000f22000c2e1900 */
[----:B--2---:R-:W-:-:S05]  /*55b0*/  SEL R12, R12, RZ, P2 ;  /* 0x000000ff0c0c7207 */ /* 0x004fca0001000000 */
[----:B------:R-:W-:Y:S01]  /*55c0*/  FADD R26, R12, 9.9999997473787516356e-06 ;  /* 0x3727c5ac0c1a7421 */ /* 0x000fe20000000000 */
[----:B------:R-:W-:Y:S02]  /*55d0*/  IMAD R12, R11, 0xa9, R76 ;  /* 0x000000a90b0c7824 */ /* 0x000fe400078e024c */
[----:B------:R-:W-:Y:S02]  /*55e0*/  IMAD.MOV.U32 R11, RZ, RZ, RZ ;  /* 0x000000ffff0b7224 */ /* 0x000fe400078e00ff */
[----:B------:R-:W-:Y:S01]  /*55f0*/  IMAD.WIDE R12, R12, 0x4, R62 ;  /* 0x000000040c0c7825 */ /* 0x000fe200078e023e */
[----:B------:R0:W1:Y:S04]  /*5600*/  MUFU.SQRT R29, R26 ;  /* 0x0000001a001d7308 */ /* 0x0000680000002000 */
        /* <DEDUP_REMOVED lines=52> */
[----:B------:R-:W-:Y:S02]  /*5950*/  ISETP.GE.AND P5, PT, R10, 0x60, PT ;  /* 0x000000600a00780c */ /* 0x000fe40003fa6270 */
[----:B------:R-:W-:-:S04]  /*5960*/  SHF.R.U32.HI R10, RZ, 0x8, R14 ;  /* 0x00000008ff0a7819 */ /* 0x000fc8000001160e */
[----:B------:R-:W-:Y:S02]  /*5970*/  LOP3.LUT R10, R10, 0x1, RZ, 0xc0, !PT ;  /* 0x000000010a0a7812 */ /* 0x000fe400078ec0ff */
[----:B------:R-:W-:Y:S02]  /*5980*/  ISETP.GE.AND P4, PT, R4, 0x60, PT ;  /* 0x000000600400780c */ /* 0x000fe40003f86270 */
[----:B------:R-:W-:Y:S02]  /*5990*/  ISETP.GE.AND P6, PT, R3, 0x60, PT ;  /* 0x000000600300780c */ /* 0x000fe40003fc6270 */
[----:B--2---:R-:W-:-:S05]  /*59a0*/  SEL R11, R11, RZ, P2 ;  /* 0x000000ff0b0b7207 */ /* 0x004fca0001000000 */
[----:B------:R-:W-:-:S04]  /*59b0*/  FADD R11, R11, -R12 ;  /* 0x8000000c0b0b7221 */ /* 0x000fc80000000000 */
[----:B------:R-:W-:Y:S01]  /*59c0*/  FMUL R11, R36, R11 ;  /* 0x0000000b240b7220 */ /* 0x000fe20000400000 */
[----:B-----5:R-:W-:-:S05]  /*59d0*/  SEL R38, R35, RZ, P2 ;  /* 0x000000ff23267207 */ /* 0x020fca0001000000 */
[----:B------:R-:W-:-:S05]  /*59e0*/  FFMA R11, R38, R11, R37 ;  /* 0x0000000b260b7223 */ /* 0x000fca0000000025 */
[----:B------:R-:W-:-:S04]  /*59f0*/  FSETP.GEU.AND P2, PT, R11, RZ, PT ;  /* 0x000000ff0b00720b */ /* 0x000fc80003f4e000 */
[----:B------:R-:W-:Y:S02]  /*5a00*/  @!P1 FSEL R18, R11, RZ, P2 ;  /* 0x000000ff0b129208 */ /* 0x000fe40001000000 */
[----:B------:R-:W-:-:S04]  /*5a10*/  ISETP.NE.U32.AND P1, PT, R10, 0x1, PT ;  /* 0x000000010a00780c */ /* 0x000fc80003f25070 */
[----:B------:R-:W-:Y:S02]  /*5a20*/  @!P5 FSEL R20, R31, RZ, P1 ;  /* 0x000000ff1f14d208 */ /* 0x000fe40000800000 */
[----:B------:R-:W-:Y:S02]  /*5a30*/  ISETP.GE.AND P1, PT, R9, 0x60, PT ;  /* 0x000000600900780c */ /* 0x000fe40003f26270 */
[----:B------:R-:W-:-:S04]  /*5a40*/  SHF.R.U32.HI R9, RZ, 0x9, R14 ;  /* 0x00000009ff097819 */ /* 0x000fc8000001160e */
[----:B------:R-:W-:-:S04]  /*5a50*/  LOP3.LUT R9, R9, 0x1, RZ, 0xc0, !PT ;  /* 0x0000000109097812 */ /* 0x000fc800078ec0ff */
        /* <DEDUP_REMOVED lines=13> */
[----:B------:R-:W0:Y:S01]  /*5b30*/  LDC.64 R6, c[0x0][0x2b0] ;  /* 0x0000ac00ff067b82 */ /* 0x000e220000000a00 */
[----:B------:R-:W-:Y:S02]  /*5b40*/  ISETP.GE.AND P5, PT, R0, 0x60, PT ;  /* 0x000000600000780c */ /* 0x000fe40003fa6270 */
[----:B------:R-:W-:-:S04]  /*5b50*/  SHF.R.U32.HI R8, RZ, 0xc, R14 ;  /* 0x0000000cff087819 */ /* 0x000fc8000001160e */
[----:B------:R-:W-:-:S04]  /*5b60*/  LOP3.LUT R8, R8, 0x1, RZ, 0xc0, !PT ;  /* 0x0000000108087812 */ /* 0x000fc800078ec0ff */
[----:B------:R-:W-:Y:S02]  /*5b70*/  ISETP.NE.U32.AND P2, PT, R8, 0x1, PT ;  /* 0x000000010800780c */ /* 0x000fe40003f45070 */
[--C-:B------:R-:W-:Y:S02]  /*5b80*/  SHF.R.U32.HI R8, RZ, 0xf, R14.reuse ;  /* 0x0000000fff087819 */ /* 0x100fe4000001160e */
[----:B------:R-:W-:Y:S02]  /*5b90*/  @!P5 FSEL R16, R57, RZ, P2 ;  /* 0x000000ff3910d208 */ /* 0x000fe40001000000 */
[--C-:B------:R-:W-:Y:S02]  /*5ba0*/  SHF.R.U32.HI R9, RZ, 0xd, R14.reuse ;  /* 0x0000000dff097819 */ /* 0x100fe4000001160e */
[----:B------:R-:W-:Y:S02]  /*5bb0*/  ISETP.GE.AND P5, PT, R2, 0x60, PT ;  /* 0x000000600200780c */ /* 0x000fe40003fa6270 */
[----:B------:R-:W-:Y:S01]  /*5bc0*/  SHF.R.U32.HI R14, RZ, 0xe, R14 ;  /* 0x0000000eff0e7819 */ /* 0x000fe2000001160e */
[----:B0-----:R-:W-:Y:S01]  /*5bd0*/  IMAD.WIDE R6, R5, 0x4, R6 ;  /* 0x0000000405067825 */ /* 0x001fe200078e0206 */
[----:B------:R-:W-:-:S02]  /*5be0*/  LOP3.LUT R8, R8, 0x1, RZ, 0xc0, !PT ;  /* 0x0000000108087812 */ /* 0x000fc400078ec0ff */
[----:B------:R-:W-:Y:S02]  /*5bf0*/  LOP3.LUT R9, R9, 0x1, RZ, 0xc0, !PT ;  /* 0x0000000109097812 */ /* 0x000fe400078ec0ff */
[----:B------:R-:W-:Y:S01]  /*5c00*/  LOP3.LUT R14, R14, 0x1, RZ, 0xc0, !PT ;  /* 0x000000010e0e7812 */ /* 0x000fe200078ec0ff */
[----:B------:R0:W-:Y:S01]  /*5c10*/  @!P0 STG.E.128 desc[UR4][R6.64], R20 ;  /* 0x0000001406008986 */ /* 0x0001e2000c101d04 */
[----:B------:R-:W-:Y:S02]  /*5c20*/  ISETP.NE.U32.AND P3, PT, R8, 0x1, PT ;  /* 0x000000010800780c */ /* 0x000fe40003f65070 */
[----:B------:R-:W-:Y:S02]  /*5c30*/  ISETP.NE.U32.AND P2, PT, R9, 0x1, PT ;  /* 0x000000010900780c */ /* 0x000fe40003f45070 */
[----:B------:R-:W-:Y:S02]  /*5c40*/  ISETP.NE.U32.AND P0, PT, R14, 0x1, PT ;  /* 0x000000010e00780c */ /* 0x000fe40003f05070 */
[----:B------:R-:W-:-:S02]  /*5c50*/  @!P4 FSEL R19, R45, RZ, P3 ;  /* 0x000000ff2d13c208 */ /* 0x000fc40001800000 */
[----:B------:R-:W-:Y:S02]  /*5c60*/  @!P6 FSEL R17, R53, RZ, P2 ;  /* 0x000000ff3511e208 */ /* 0x000fe40001000000 */
[----:B------:R-:W-:Y:S01]  /*5c70*/  @!P5 FSEL R18, R49, RZ, P0 ;  /* 0x000000ff3112d208 */ /* 0x000fe20000000000 */
[----:B0-----:R-:W-:Y:S06]  /*5c80*/  @P1 EXIT ;  /* 0x000000000000194d */ /* 0x001fec0003800000 */
[----:B------:R-:W-:Y:S01]  /*5c90*/  STG.E.128 desc[UR4][R6.64+0x800], R16 ;  /* 0x0008001006007986 */ /* 0x000fe2000c101d04 */
[----:B------:R-:W-:Y:S05]  /*5ca0*/  EXIT ;  /* 0x000000000000794d */ /* 0x000fea0003800000 */
.L_x_0:
[----:B------:R-:W-:-:S00]  /*5cb0*/  BRA `(.L_x_0) ;  /* 0xfffffffc00fc7947 */ /* 0x000fc0000383ffff */
[----:B------:R-:W-:-:S00]  /*5cc0*/  NOP ;  /* 0x0000000000007918 */ /* 0x000fc00000000000 */
        /* <DEDUP_REMOVED lines=11> */
.L_x_1:


//--------------------- .nv.global.init           --------------------------
	.section	.nv.global.init,"aw",@progbits
.nv.global.init:
	.type		_$_str,@object
	.size		_$_str,(_$_str_$_2 - _$_str)
_$_str:
        /*0000*/ 	.byte	0x5f, 0x5f, 0x43, 0x55, 0x44, 0x41, 0x5f, 0x46, 0x54, 0x5a, 0x00
	.type		_$_str_$_2,@object
	.size		_$_str_$_2,(.L_1 - _$_str_$_2)
_$_str_$_2:
        /*000b*/ 	.byte	0x5f, 0x5f, 0x43, 0x55, 0x44, 0x41, 0x5f, 0x50, 0x52, 0x45, 0x43, 0x5f, 0x53, 0x51, 0x52, 0x54
        /*001b*/ 	.byte	0x00
.L_1:


//--------------------- .nv.constant0.triton_poi_fused_cat_12 --------------------------
	.section	.nv.constant0.triton_poi_fused_cat_12,"a",@progbits
	.sectionflags	@""
	.align	4
.nv.constant0.triton_poi_fused_cat_12:
	.zero		700
